//
// Generated by NVIDIA NVVM Compiler
//
// Compiler Build ID: CL-36424714
// Cuda compilation tools, release 13.0, V13.0.88
// Based on NVVM 20.0.0
//

.version 9.0
.target sm_100
.address_size 64

// _ZZ7kernel2PfS_S_S_S_PiE6shared has been demoted
// _ZZ7kernel3PfS_S_S_S_PiE6shared has been demoted
// _ZZ6kernelPfS_S_S_S_PiE6shared has been demoted

.entry _Z7kernel2PfS_S_S_S_Pi(
	.param .u64 .ptr .align 1 _Z7kernel2PfS_S_S_S_Pi_param_0,
	.param .u64 .ptr .align 1 _Z7kernel2PfS_S_S_S_Pi_param_1,
	.param .u64 .ptr .align 1 _Z7kernel2PfS_S_S_S_Pi_param_2,
	.param .u64 .ptr .align 1 _Z7kernel2PfS_S_S_S_Pi_param_3,
	.param .u64 .ptr .align 1 _Z7kernel2PfS_S_S_S_Pi_param_4,
	.param .u64 .ptr .align 1 _Z7kernel2PfS_S_S_S_Pi_param_5
)
{
	.reg .pred 	%p<14>;
	.reg .b32 	%r<40>;
	.reg .b32 	%f<156>;
	.reg .b64 	%rd<41>;
	.reg .b64 	%fd<31>;
	// demoted variable
	.shared .align 4 .b8 _ZZ7kernel2PfS_S_S_S_PiE6shared[3072];
	ld.param.u64 	%rd10, [_Z7kernel2PfS_S_S_S_Pi_param_0];
	ld.param.u64 	%rd11, [_Z7kernel2PfS_S_S_S_Pi_param_1];
	ld.param.u64 	%rd12, [_Z7kernel2PfS_S_S_S_Pi_param_2];
	ld.param.u64 	%rd13, [_Z7kernel2PfS_S_S_S_Pi_param_3];
	ld.param.u64 	%rd9, [_Z7kernel2PfS_S_S_S_Pi_param_4];
	ld.param.u64 	%rd14, [_Z7kernel2PfS_S_S_S_Pi_param_5];
	cvta.to.global.u64 	%rd1, %rd10;
	cvta.to.global.u64 	%rd2, %rd12;
	cvta.to.global.u64 	%rd3, %rd11;
	cvta.to.global.u64 	%rd4, %rd14;
	cvta.to.global.u64 	%rd5, %rd13;
	mov.u32 	%r1, %tid.x;
	mov.u32 	%r2, %ctaid.x;
	ld.global.f32 	%f1, [%rd5+8];
	shl.b32 	%r10, %r1, 2;
	mov.u32 	%r11, _ZZ7kernel2PfS_S_S_S_PiE6shared;
	add.s32 	%r3, %r11, %r10;
	mov.b32 	%r12, 0;
	st.shared.u32 	[%r3], %r12;
	st.shared.u32 	[%r3+1024], %r12;
	st.shared.u32 	[%r3+2048], %r12;
	shl.b32 	%r13, %r2, 8;
	add.s32 	%r39, %r13, %r1;
	setp.gt.u32 	%p1, %r39, 359999;
	@%p1 bra 	$L__BB0_7;
	ld.global.f32 	%f2, [%rd5];
	ld.global.f32 	%f3, [%rd5+4];
	max.u32 	%r14, %r39, 343616;
	sub.s32 	%r15, %r14, %r39;
	add.s32 	%r5, %r15, 16383;
	and.b32  	%r16, %r5, 16384;
	setp.ne.s32 	%p2, %r16, 0;
	mov.f32 	%f155, 0f00000000;
	mov.f32 	%f154, %f155;
	mov.f32 	%f153, %f155;
	@%p2 bra 	$L__BB0_3;
	mul.wide.u32 	%rd15, %r39, 4;
	add.s64 	%rd16, %rd4, %rd15;
	ld.global.u32 	%r17, [%rd16];
	mul.hi.s32 	%r18, %r17, 458129845;
	shr.u32 	%r19, %r18, 31;
	shr.s32 	%r20, %r18, 6;
	add.s32 	%r21, %r20, %r19;
	mul.lo.s32 	%r22, %r21, 600;
	sub.s32 	%r23, %r17, %r22;
	mul.wide.s32 	%rd17, %r23, 4;
	add.s64 	%rd18, %rd3, %rd17;
	ld.global.f32 	%f24, [%rd18];
	sub.f32 	%f25, %f24, %f2;
	mul.wide.s32 	%rd19, %r21, 4;
	add.s64 	%rd20, %rd2, %rd19;
	ld.global.f32 	%f26, [%rd20];
	sub.f32 	%f27, %f26, %f3;
	mul.f32 	%f28, %f27, %f27;
	fma.rn.f32 	%f29, %f25, %f25, %f28;
	add.f32 	%f30, %f1, %f29;
	sqrt.rn.f32 	%f31, %f30;
	cvt.f64.f32 	%fd1, %f31;
	rcp.rn.f64 	%fd2, %fd1;
	mul.wide.s32 	%rd21, %r17, 4;
	add.s64 	%rd22, %rd1, %rd21;
	ld.global.f32 	%f32, [%rd22];
	abs.f32 	%f33, %f32;
	cvt.f64.f32 	%fd3, %f33;
	fma.rn.f64 	%fd4, %fd2, %fd3, 0d0000000000000000;
	cvt.rn.f32.f64 	%f153, %fd4;
	ld.global.f32 	%f34, [%rd22+1440000];
	abs.f32 	%f35, %f34;
	cvt.f64.f32 	%fd5, %f35;
	fma.rn.f64 	%fd6, %fd2, %fd5, 0d0000000000000000;
	cvt.rn.f32.f64 	%f154, %fd6;
	ld.global.f32 	%f36, [%rd22+2880000];
	abs.f32 	%f37, %f36;
	cvt.f64.f32 	%fd7, %f37;
	fma.rn.f64 	%fd8, %fd2, %fd7, 0d0000000000000000;
	cvt.rn.f32.f64 	%f155, %fd8;
	add.s32 	%r39, %r39, 16384;
$L__BB0_3:
	setp.lt.u32 	%p3, %r5, 16384;
	@%p3 bra 	$L__BB0_6;
	mul.wide.u32 	%rd23, %r39, 4;
	add.s64 	%rd24, %rd23, %rd4;
	add.s64 	%rd40, %rd24, 65536;
$L__BB0_5:
	ld.global.u32 	%r24, [%rd40+-65536];
	mul.hi.s32 	%r25, %r24, 458129845;
	shr.u32 	%r26, %r25, 31;
	shr.s32 	%r27, %r25, 6;
	add.s32 	%r28, %r27, %r26;
	mul.lo.s32 	%r29, %r28, 600;
	sub.s32 	%r30, %r24, %r29;
	mul.wide.s32 	%rd25, %r30, 4;
	add.s64 	%rd26, %rd3, %rd25;
	ld.global.f32 	%f38, [%rd26];
	sub.f32 	%f39, %f38, %f2;
	mul.wide.s32 	%rd27, %r28, 4;
	add.s64 	%rd28, %rd2, %rd27;
	ld.global.f32 	%f40, [%rd28];
	sub.f32 	%f41, %f40, %f3;
	mul.f32 	%f42, %f41, %f41;
	fma.rn.f32 	%f43, %f39, %f39, %f42;
	add.f32 	%f44, %f1, %f43;
	sqrt.rn.f32 	%f45, %f44;
	cvt.f64.f32 	%fd9, %f153;
	cvt.f64.f32 	%fd10, %f45;
	rcp.rn.f64 	%fd11, %fd10;
	mul.wide.s32 	%rd29, %r24, 4;
	add.s64 	%rd30, %rd1, %rd29;
	ld.global.f32 	%f46, [%rd30];
	abs.f32 	%f47, %f46;
	cvt.f64.f32 	%fd12, %f47;
	fma.rn.f64 	%fd13, %fd11, %fd12, %fd9;
	cvt.rn.f32.f64 	%f48, %fd13;
	cvt.f64.f32 	%fd14, %f154;
	ld.global.f32 	%f49, [%rd30+1440000];
	abs.f32 	%f50, %f49;
	cvt.f64.f32 	%fd15, %f50;
	fma.rn.f64 	%fd16, %fd11, %fd15, %fd14;
	cvt.rn.f32.f64 	%f51, %fd16;
	cvt.f64.f32 	%fd17, %f155;
	ld.global.f32 	%f52, [%rd30+2880000];
	abs.f32 	%f53, %f52;
	cvt.f64.f32 	%fd18, %f53;
	fma.rn.f64 	%fd19, %fd11, %fd18, %fd17;
	cvt.rn.f32.f64 	%f54, %fd19;
	ld.global.u32 	%r31, [%rd40];
	mul.hi.s32 	%r32, %r31, 458129845;
	shr.u32 	%r33, %r32, 31;
	shr.s32 	%r34, %r32, 6;
	add.s32 	%r35, %r34, %r33;
	mul.lo.s32 	%r36, %r35, 600;
	sub.s32 	%r37, %r31, %r36;
	mul.wide.s32 	%rd31, %r37, 4;
	add.s64 	%rd32, %rd3, %rd31;
	ld.global.f32 	%f55, [%rd32];
	sub.f32 	%f56, %f55, %f2;
	mul.wide.s32 	%rd33, %r35, 4;
	add.s64 	%rd34, %rd2, %rd33;
	ld.global.f32 	%f57, [%rd34];
	sub.f32 	%f58, %f57, %f3;
	mul.f32 	%f59, %f58, %f58;
	fma.rn.f32 	%f60, %f56, %f56, %f59;
	add.f32 	%f61, %f1, %f60;
	sqrt.rn.f32 	%f62, %f61;
	cvt.f64.f32 	%fd20, %f48;
	cvt.f64.f32 	%fd21, %f62;
	rcp.rn.f64 	%fd22, %fd21;
	mul.wide.s32 	%rd35, %r31, 4;
	add.s64 	%rd36, %rd1, %rd35;
	ld.global.f32 	%f63, [%rd36];
	abs.f32 	%f64, %f63;
	cvt.f64.f32 	%fd23, %f64;
	fma.rn.f64 	%fd24, %fd22, %fd23, %fd20;
	cvt.rn.f32.f64 	%f153, %fd24;
	cvt.f64.f32 	%fd25, %f51;
	ld.global.f32 	%f65, [%rd36+1440000];
	abs.f32 	%f66, %f65;
	cvt.f64.f32 	%fd26, %f66;
	fma.rn.f64 	%fd27, %fd22, %fd26, %fd25;
	cvt.rn.f32.f64 	%f154, %fd27;
	cvt.f64.f32 	%fd28, %f54;
	ld.global.f32 	%f67, [%rd36+2880000];
	abs.f32 	%f68, %f67;
	cvt.f64.f32 	%fd29, %f68;
	fma.rn.f64 	%fd30, %fd22, %fd29, %fd28;
	cvt.rn.f32.f64 	%f155, %fd30;
	add.s32 	%r9, %r39, 32768;
	add.s64 	%rd40, %rd40, 131072;
	setp.lt.u32 	%p4, %r39, 327232;
	mov.u32 	%r39, %r9;
	@%p4 bra 	$L__BB0_5;
$L__BB0_6:
	st.shared.f32 	[%r3], %f153;
	st.shared.f32 	[%r3+1024], %f154;
	st.shared.f32 	[%r3+2048], %f155;
$L__BB0_7:
	bar.sync 	0;
	setp.gt.u32 	%p5, %r1, 127;
	@%p5 bra 	$L__BB0_9;
	ld.shared.f32 	%f69, [%r3+512];
	ld.shared.f32 	%f70, [%r3];
	add.f32 	%f71, %f69, %f70;
	st.shared.f32 	[%r3], %f71;
	ld.shared.f32 	%f72, [%r3+1536];
	ld.shared.f32 	%f73, [%r3+1024];
	add.f32 	%f74, %f72, %f73;
	st.shared.f32 	[%r3+1024], %f74;
	ld.shared.f32 	%f75, [%r3+2560];
	ld.shared.f32 	%f76, [%r3+2048];
	add.f32 	%f77, %f75, %f76;
	st.shared.f32 	[%r3+2048], %f77;
$L__BB0_9:
	bar.sync 	0;
	setp.gt.u32 	%p6, %r1, 63;
	@%p6 bra 	$L__BB0_11;
	ld.shared.f32 	%f78, [%r3+256];
	ld.shared.f32 	%f79, [%r3];
	add.f32 	%f80, %f78, %f79;
	st.shared.f32 	[%r3], %f80;
	ld.shared.f32 	%f81, [%r3+1280];
	ld.shared.f32 	%f82, [%r3+1024];
	add.f32 	%f83, %f81, %f82;
	st.shared.f32 	[%r3+1024], %f83;
	ld.shared.f32 	%f84, [%r3+2304];
	ld.shared.f32 	%f85, [%r3+2048];
	add.f32 	%f86, %f84, %f85;
	st.shared.f32 	[%r3+2048], %f86;
$L__BB0_11:
	bar.sync 	0;
	setp.gt.u32 	%p7, %r1, 31;
	@%p7 bra 	$L__BB0_13;
	ld.shared.f32 	%f87, [%r3+128];
	ld.shared.f32 	%f88, [%r3];
	add.f32 	%f89, %f87, %f88;
	st.shared.f32 	[%r3], %f89;
	ld.shared.f32 	%f90, [%r3+1152];
	ld.shared.f32 	%f91, [%r3+1024];
	add.f32 	%f92, %f90, %f91;
	st.shared.f32 	[%r3+1024], %f92;
	ld.shared.f32 	%f93, [%r3+2176];
	ld.shared.f32 	%f94, [%r3+2048];
	add.f32 	%f95, %f93, %f94;
	st.shared.f32 	[%r3+2048], %f95;
$L__BB0_13:
	bar.sync 	0;
	setp.gt.u32 	%p8, %r1, 15;
	@%p8 bra 	$L__BB0_15;
	ld.shared.f32 	%f96, [%r3+64];
	ld.shared.f32 	%f97, [%r3];
	add.f32 	%f98, %f96, %f97;
	st.shared.f32 	[%r3], %f98;
	ld.shared.f32 	%f99, [%r3+1088];
	ld.shared.f32 	%f100, [%r3+1024];
	add.f32 	%f101, %f99, %f100;
	st.shared.f32 	[%r3+1024], %f101;
	ld.shared.f32 	%f102, [%r3+2112];
	ld.shared.f32 	%f103, [%r3+2048];
	add.f32 	%f104, %f102, %f103;
	st.shared.f32 	[%r3+2048], %f104;
$L__BB0_15:
	bar.sync 	0;
	setp.gt.u32 	%p9, %r1, 7;
	@%p9 bra 	$L__BB0_17;
	ld.shared.f32 	%f105, [%r3+32];
	ld.shared.f32 	%f106, [%r3];
	add.f32 	%f107, %f105, %f106;
	st.shared.f32 	[%r3], %f107;
	ld.shared.f32 	%f108, [%r3+1056];
	ld.shared.f32 	%f109, [%r3+1024];
	add.f32 	%f110, %f108, %f109;
	st.shared.f32 	[%r3+1024], %f110;
	ld.shared.f32 	%f111, [%r3+2080];
	ld.shared.f32 	%f112, [%r3+2048];
	add.f32 	%f113, %f111, %f112;
	st.shared.f32 	[%r3+2048], %f113;
$L__BB0_17:
	bar.sync 	0;
	setp.gt.u32 	%p10, %r1, 3;
	@%p10 bra 	$L__BB0_19;
	ld.shared.f32 	%f114, [%r3+16];
	ld.shared.f32 	%f115, [%r3];
	add.f32 	%f116, %f114, %f115;
	st.shared.f32 	[%r3], %f116;
	ld.shared.f32 	%f117, [%r3+1040];
	ld.shared.f32 	%f118, [%r3+1024];
	add.f32 	%f119, %f117, %f118;
	st.shared.f32 	[%r3+1024], %f119;
	ld.shared.f32 	%f120, [%r3+2064];
	ld.shared.f32 	%f121, [%r3+2048];
	add.f32 	%f122, %f120, %f121;
	st.shared.f32 	[%r3+2048], %f122;
$L__BB0_19:
	bar.sync 	0;
	setp.gt.u32 	%p11, %r1, 1;
	@%p11 bra 	$L__BB0_21;
	ld.shared.f32 	%f123, [%r3+8];
	ld.shared.f32 	%f124, [%r3];
	add.f32 	%f125, %f123, %f124;
	st.shared.f32 	[%r3], %f125;
	ld.shared.f32 	%f126, [%r3+1032];
	ld.shared.f32 	%f127, [%r3+1024];
	add.f32 	%f128, %f126, %f127;
	st.shared.f32 	[%r3+1024], %f128;
	ld.shared.f32 	%f129, [%r3+2056];
	ld.shared.f32 	%f130, [%r3+2048];
	add.f32 	%f131, %f129, %f130;
	st.shared.f32 	[%r3+2048], %f131;
$L__BB0_21:
	bar.sync 	0;
	setp.ne.s32 	%p12, %r1, 0;
	@%p12 bra 	$L__BB0_23;
	ld.shared.f32 	%f132, [_ZZ7kernel2PfS_S_S_S_PiE6shared+4];
	ld.shared.f32 	%f133, [%r3];
	add.f32 	%f134, %f132, %f133;
	st.shared.f32 	[%r3], %f134;
	ld.shared.f32 	%f135, [_ZZ7kernel2PfS_S_S_S_PiE6shared+1028];
	ld.shared.f32 	%f136, [%r3+1024];
	add.f32 	%f137, %f135, %f136;
	st.shared.f32 	[%r3+1024], %f137;
	ld.shared.f32 	%f138, [_ZZ7kernel2PfS_S_S_S_PiE6shared+2052];
	ld.shared.f32 	%f139, [%r3+2048];
	add.f32 	%f140, %f138, %f139;
	st.shared.f32 	[%r3+2048], %f140;
$L__BB0_23:
	setp.ne.s32 	%p13, %r1, 0;
	bar.sync 	0;
	@%p13 bra 	$L__BB0_25;
	ld.shared.f32 	%f141, [_ZZ7kernel2PfS_S_S_S_PiE6shared];
	cvta.to.global.u64 	%rd37, %rd9;
	mul.wide.u32 	%rd38, %r2, 4;
	add.s64 	%rd39, %rd37, %rd38;
	st.global.f32 	[%rd39], %f141;
	ld.shared.f32 	%f142, [_ZZ7kernel2PfS_S_S_S_PiE6shared+1024];
	st.global.f32 	[%rd39+256], %f142;
	ld.shared.f32 	%f143, [_ZZ7kernel2PfS_S_S_S_PiE6shared+2048];
	st.global.f32 	[%rd39+512], %f143;
$L__BB0_25:
	ret;

}
.entry _Z7kernel3PfS_S_S_S_Pi(
	.param .u64 .ptr .align 1 _Z7kernel3PfS_S_S_S_Pi_param_0,
	.param .u64 .ptr .align 1 _Z7kernel3PfS_S_S_S_Pi_param_1,
	.param .u64 .ptr .align 1 _Z7kernel3PfS_S_S_S_Pi_param_2,
	.param .u64 .ptr .align 1 _Z7kernel3PfS_S_S_S_Pi_param_3,
	.param .u64 .ptr .align 1 _Z7kernel3PfS_S_S_S_Pi_param_4,
	.param .u64 .ptr .align 1 _Z7kernel3PfS_S_S_S_Pi_param_5
)
{
	.reg .pred 	%p<18>;
	.reg .b32 	%r<48>;
	.reg .b32 	%f<264>;
	.reg .b64 	%rd<53>;
	// demoted variable
	.shared .align 4 .b8 _ZZ7kernel3PfS_S_S_S_PiE6shared[3072];
	ld.param.u64 	%rd7, [_Z7kernel3PfS_S_S_S_Pi_param_0];
	ld.param.u64 	%rd6, [_Z7kernel3PfS_S_S_S_Pi_param_4];
	ld.param.u64 	%rd8, [_Z7kernel3PfS_S_S_S_Pi_param_5];
	cvta.to.global.u64 	%rd1, %rd7;
	cvta.to.global.u64 	%rd2, %rd8;
	mov.u32 	%r1, %tid.x;
	mov.u32 	%r2, %ctaid.x;
	shl.b32 	%r18, %r1, 2;
	mov.u32 	%r19, _ZZ7kernel3PfS_S_S_S_PiE6shared;
	add.s32 	%r3, %r19, %r18;
	mov.b32 	%r20, 0;
	st.shared.u32 	[%r3], %r20;
	st.shared.u32 	[%r3+1024], %r20;
	st.shared.u32 	[%r3+2048], %r20;
	shl.b32 	%r21, %r2, 8;
	add.s32 	%r45, %r21, %r1;
	setp.gt.u32 	%p1, %r45, 359999;
	@%p1 bra 	$L__BB1_13;
	max.u32 	%r22, %r45, 343616;
	sub.s32 	%r23, %r22, %r45;
	add.s32 	%r5, %r23, 16383;
	shr.u32 	%r24, %r5, 14;
	add.s32 	%r6, %r24, 1;
	and.b32  	%r7, %r6, 7;
	setp.lt.u32 	%p2, %r5, 114688;
	mov.f32 	%f263, 0f00000000;
	mov.f32 	%f262, %f263;
	mov.f32 	%f261, %f263;
	@%p2 bra 	$L__BB1_4;
	and.b32  	%r25, %r6, 524280;
	neg.s32 	%r43, %r25;
	mul.wide.u32 	%rd9, %r2, 1024;
	mul.wide.u32 	%rd10, %r1, 4;
	add.s64 	%rd11, %rd9, %rd10;
	add.s64 	%rd12, %rd11, %rd2;
	add.s64 	%rd52, %rd12, 262144;
	mov.f32 	%f263, 0f00000000;
$L__BB1_3:
	.pragma "nounroll";
	ld.global.u32 	%r26, [%rd52+-262144];
	mul.wide.s32 	%rd13, %r26, 4;
	add.s64 	%rd14, %rd1, %rd13;
	ld.global.f32 	%f40, [%rd14];
	abs.f32 	%f41, %f40;
	add.f32 	%f42, %f261, %f41;
	ld.global.f32 	%f43, [%rd14+1440000];
	abs.f32 	%f44, %f43;
	add.f32 	%f45, %f262, %f44;
	ld.global.f32 	%f46, [%rd14+2880000];
	abs.f32 	%f47, %f46;
	add.f32 	%f48, %f263, %f47;
	ld.global.u32 	%r27, [%rd52+-196608];
	mul.wide.s32 	%rd15, %r27, 4;
	add.s64 	%rd16, %rd1, %rd15;
	ld.global.f32 	%f49, [%rd16];
	abs.f32 	%f50, %f49;
	add.f32 	%f51, %f42, %f50;
	ld.global.f32 	%f52, [%rd16+1440000];
	abs.f32 	%f53, %f52;
	add.f32 	%f54, %f45, %f53;
	ld.global.f32 	%f55, [%rd16+2880000];
	abs.f32 	%f56, %f55;
	add.f32 	%f57, %f48, %f56;
	ld.global.u32 	%r28, [%rd52+-131072];
	mul.wide.s32 	%rd17, %r28, 4;
	add.s64 	%rd18, %rd1, %rd17;
	ld.global.f32 	%f58, [%rd18];
	abs.f32 	%f59, %f58;
	add.f32 	%f60, %f51, %f59;
	ld.global.f32 	%f61, [%rd18+1440000];
	abs.f32 	%f62, %f61;
	add.f32 	%f63, %f54, %f62;
	ld.global.f32 	%f64, [%rd18+2880000];
	abs.f32 	%f65, %f64;
	add.f32 	%f66, %f57, %f65;
	ld.global.u32 	%r29, [%rd52+-65536];
	mul.wide.s32 	%rd19, %r29, 4;
	add.s64 	%rd20, %rd1, %rd19;
	ld.global.f32 	%f67, [%rd20];
	abs.f32 	%f68, %f67;
	add.f32 	%f69, %f60, %f68;
	ld.global.f32 	%f70, [%rd20+1440000];
	abs.f32 	%f71, %f70;
	add.f32 	%f72, %f63, %f71;
	ld.global.f32 	%f73, [%rd20+2880000];
	abs.f32 	%f74, %f73;
	add.f32 	%f75, %f66, %f74;
	ld.global.u32 	%r30, [%rd52];
	mul.wide.s32 	%rd21, %r30, 4;
	add.s64 	%rd22, %rd1, %rd21;
	ld.global.f32 	%f76, [%rd22];
	abs.f32 	%f77, %f76;
	add.f32 	%f78, %f69, %f77;
	ld.global.f32 	%f79, [%rd22+1440000];
	abs.f32 	%f80, %f79;
	add.f32 	%f81, %f72, %f80;
	ld.global.f32 	%f82, [%rd22+2880000];
	abs.f32 	%f83, %f82;
	add.f32 	%f84, %f75, %f83;
	ld.global.u32 	%r31, [%rd52+65536];
	mul.wide.s32 	%rd23, %r31, 4;
	add.s64 	%rd24, %rd1, %rd23;
	ld.global.f32 	%f85, [%rd24];
	abs.f32 	%f86, %f85;
	add.f32 	%f87, %f78, %f86;
	ld.global.f32 	%f88, [%rd24+1440000];
	abs.f32 	%f89, %f88;
	add.f32 	%f90, %f81, %f89;
	ld.global.f32 	%f91, [%rd24+2880000];
	abs.f32 	%f92, %f91;
	add.f32 	%f93, %f84, %f92;
	ld.global.u32 	%r32, [%rd52+131072];
	mul.wide.s32 	%rd25, %r32, 4;
	add.s64 	%rd26, %rd1, %rd25;
	ld.global.f32 	%f94, [%rd26];
	abs.f32 	%f95, %f94;
	add.f32 	%f96, %f87, %f95;
	ld.global.f32 	%f97, [%rd26+1440000];
	abs.f32 	%f98, %f97;
	add.f32 	%f99, %f90, %f98;
	ld.global.f32 	%f100, [%rd26+2880000];
	abs.f32 	%f101, %f100;
	add.f32 	%f102, %f93, %f101;
	ld.global.u32 	%r33, [%rd52+196608];
	mul.wide.s32 	%rd27, %r33, 4;
	add.s64 	%rd28, %rd1, %rd27;
	ld.global.f32 	%f103, [%rd28];
	abs.f32 	%f104, %f103;
	add.f32 	%f261, %f96, %f104;
	ld.global.f32 	%f105, [%rd28+1440000];
	abs.f32 	%f106, %f105;
	add.f32 	%f262, %f99, %f106;
	ld.global.f32 	%f107, [%rd28+2880000];
	abs.f32 	%f108, %f107;
	add.f32 	%f263, %f102, %f108;
	add.s32 	%r45, %r45, 131072;
	add.s32 	%r43, %r43, 8;
	add.s64 	%rd52, %rd52, 524288;
	setp.ne.s32 	%p3, %r43, 0;
	@%p3 bra 	$L__BB1_3;
$L__BB1_4:
	setp.eq.s32 	%p4, %r7, 0;
	@%p4 bra 	$L__BB1_12;
	setp.lt.u32 	%p5, %r7, 4;
	@%p5 bra 	$L__BB1_7;
	mul.wide.u32 	%rd29, %r45, 4;
	add.s64 	%rd30, %rd2, %rd29;
	ld.global.u32 	%r34, [%rd30];
	mul.wide.s32 	%rd31, %r34, 4;
	add.s64 	%rd32, %rd1, %rd31;
	ld.global.f32 	%f110, [%rd32];
	abs.f32 	%f111, %f110;
	add.f32 	%f112, %f261, %f111;
	ld.global.f32 	%f113, [%rd32+1440000];
	abs.f32 	%f114, %f113;
	add.f32 	%f115, %f262, %f114;
	ld.global.f32 	%f116, [%rd32+2880000];
	abs.f32 	%f117, %f116;
	add.f32 	%f118, %f263, %f117;
	ld.global.u32 	%r35, [%rd30+65536];
	mul.wide.s32 	%rd33, %r35, 4;
	add.s64 	%rd34, %rd1, %rd33;
	ld.global.f32 	%f119, [%rd34];
	abs.f32 	%f120, %f119;
	add.f32 	%f121, %f112, %f120;
	ld.global.f32 	%f122, [%rd34+1440000];
	abs.f32 	%f123, %f122;
	add.f32 	%f124, %f115, %f123;
	ld.global.f32 	%f125, [%rd34+2880000];
	abs.f32 	%f126, %f125;
	add.f32 	%f127, %f118, %f126;
	ld.global.u32 	%r36, [%rd30+131072];
	mul.wide.s32 	%rd35, %r36, 4;
	add.s64 	%rd36, %rd1, %rd35;
	ld.global.f32 	%f128, [%rd36];
	abs.f32 	%f129, %f128;
	add.f32 	%f130, %f121, %f129;
	ld.global.f32 	%f131, [%rd36+1440000];
	abs.f32 	%f132, %f131;
	add.f32 	%f133, %f124, %f132;
	ld.global.f32 	%f134, [%rd36+2880000];
	abs.f32 	%f135, %f134;
	add.f32 	%f136, %f127, %f135;
	ld.global.u32 	%r37, [%rd30+196608];
	mul.wide.s32 	%rd37, %r37, 4;
	add.s64 	%rd38, %rd1, %rd37;
	ld.global.f32 	%f137, [%rd38];
	abs.f32 	%f138, %f137;
	add.f32 	%f261, %f130, %f138;
	ld.global.f32 	%f139, [%rd38+1440000];
	abs.f32 	%f140, %f139;
	add.f32 	%f262, %f133, %f140;
	ld.global.f32 	%f141, [%rd38+2880000];
	abs.f32 	%f142, %f141;
	add.f32 	%f263, %f136, %f142;
	add.s32 	%r45, %r45, 65536;
$L__BB1_7:
	and.b32  	%r38, %r6, 3;
	setp.eq.s32 	%p6, %r38, 0;
	@%p6 bra 	$L__BB1_12;
	setp.eq.s32 	%p7, %r38, 1;
	@%p7 bra 	$L__BB1_10;
	mul.wide.u32 	%rd39, %r45, 4;
	add.s64 	%rd40, %rd2, %rd39;
	ld.global.u32 	%r39, [%rd40];
	mul.wide.s32 	%rd41, %r39, 4;
	add.s64 	%rd42, %rd1, %rd41;
	ld.global.f32 	%f144, [%rd42];
	abs.f32 	%f145, %f144;
	add.f32 	%f146, %f261, %f145;
	ld.global.f32 	%f147, [%rd42+1440000];
	abs.f32 	%f148, %f147;
	add.f32 	%f149, %f262, %f148;
	ld.global.f32 	%f150, [%rd42+2880000];
	abs.f32 	%f151, %f150;
	add.f32 	%f152, %f263, %f151;
	ld.global.u32 	%r40, [%rd40+65536];
	mul.wide.s32 	%rd43, %r40, 4;
	add.s64 	%rd44, %rd1, %rd43;
	ld.global.f32 	%f153, [%rd44];
	abs.f32 	%f154, %f153;
	add.f32 	%f261, %f146, %f154;
	ld.global.f32 	%f155, [%rd44+1440000];
	abs.f32 	%f156, %f155;
	add.f32 	%f262, %f149, %f156;
	ld.global.f32 	%f157, [%rd44+2880000];
	abs.f32 	%f158, %f157;
	add.f32 	%f263, %f152, %f158;
	add.s32 	%r45, %r45, 32768;
$L__BB1_10:
	and.b32  	%r41, %r5, 16384;
	setp.ne.s32 	%p8, %r41, 0;
	@%p8 bra 	$L__BB1_12;
	mul.wide.u32 	%rd45, %r45, 4;
	add.s64 	%rd46, %rd2, %rd45;
	ld.global.u32 	%r42, [%rd46];
	mul.wide.s32 	%rd47, %r42, 4;
	add.s64 	%rd48, %rd1, %rd47;
	ld.global.f32 	%f159, [%rd48];
	abs.f32 	%f160, %f159;
	add.f32 	%f261, %f261, %f160;
	ld.global.f32 	%f161, [%rd48+1440000];
	abs.f32 	%f162, %f161;
	add.f32 	%f262, %f262, %f162;
	ld.global.f32 	%f163, [%rd48+2880000];
	abs.f32 	%f164, %f163;
	add.f32 	%f263, %f263, %f164;
$L__BB1_12:
	st.shared.f32 	[%r3], %f261;
	st.shared.f32 	[%r3+1024], %f262;
	st.shared.f32 	[%r3+2048], %f263;
$L__BB1_13:
	bar.sync 	0;
	setp.gt.u32 	%p9, %r1, 127;
	@%p9 bra 	$L__BB1_15;
	ld.shared.f32 	%f165, [%r3+512];
	ld.shared.f32 	%f166, [%r3];
	add.f32 	%f167, %f165, %f166;
	st.shared.f32 	[%r3], %f167;
	ld.shared.f32 	%f168, [%r3+1536];
	ld.shared.f32 	%f169, [%r3+1024];
	add.f32 	%f170, %f168, %f169;
	st.shared.f32 	[%r3+1024], %f170;
	ld.shared.f32 	%f171, [%r3+2560];
	ld.shared.f32 	%f172, [%r3+2048];
	add.f32 	%f173, %f171, %f172;
	st.shared.f32 	[%r3+2048], %f173;
$L__BB1_15:
	bar.sync 	0;
	setp.gt.u32 	%p10, %r1, 63;
	@%p10 bra 	$L__BB1_17;
	ld.shared.f32 	%f174, [%r3+256];
	ld.shared.f32 	%f175, [%r3];
	add.f32 	%f176, %f174, %f175;
	st.shared.f32 	[%r3], %f176;
	ld.shared.f32 	%f177, [%r3+1280];
	ld.shared.f32 	%f178, [%r3+1024];
	add.f32 	%f179, %f177, %f178;
	st.shared.f32 	[%r3+1024], %f179;
	ld.shared.f32 	%f180, [%r3+2304];
	ld.shared.f32 	%f181, [%r3+2048];
	add.f32 	%f182, %f180, %f181;
	st.shared.f32 	[%r3+2048], %f182;
$L__BB1_17:
	bar.sync 	0;
	setp.gt.u32 	%p11, %r1, 31;
	@%p11 bra 	$L__BB1_19;
	ld.shared.f32 	%f183, [%r3+128];
	ld.shared.f32 	%f184, [%r3];
	add.f32 	%f185, %f183, %f184;
	st.shared.f32 	[%r3], %f185;
	ld.shared.f32 	%f186, [%r3+1152];
	ld.shared.f32 	%f187, [%r3+1024];
	add.f32 	%f188, %f186, %f187;
	st.shared.f32 	[%r3+1024], %f188;
	ld.shared.f32 	%f189, [%r3+2176];
	ld.shared.f32 	%f190, [%r3+2048];
	add.f32 	%f191, %f189, %f190;
	st.shared.f32 	[%r3+2048], %f191;
$L__BB1_19:
	bar.sync 	0;
	setp.gt.u32 	%p12, %r1, 15;
	@%p12 bra 	$L__BB1_21;
	ld.shared.f32 	%f192, [%r3+64];
	ld.shared.f32 	%f193, [%r3];
	add.f32 	%f194, %f192, %f193;
	st.shared.f32 	[%r3], %f194;
	ld.shared.f32 	%f195, [%r3+1088];
	ld.shared.f32 	%f196, [%r3+1024];
	add.f32 	%f197, %f195, %f196;
	st.shared.f32 	[%r3+1024], %f197;
	ld.shared.f32 	%f198, [%r3+2112];
	ld.shared.f32 	%f199, [%r3+2048];
	add.f32 	%f200, %f198, %f199;
	st.shared.f32 	[%r3+2048], %f200;
$L__BB1_21:
	bar.sync 	0;
	setp.gt.u32 	%p13, %r1, 7;
	@%p13 bra 	$L__BB1_23;
	ld.shared.f32 	%f201, [%r3+32];
	ld.shared.f32 	%f202, [%r3];
	add.f32 	%f203, %f201, %f202;
	st.shared.f32 	[%r3], %f203;
	ld.shared.f32 	%f204, [%r3+1056];
	ld.shared.f32 	%f205, [%r3+1024];
	add.f32 	%f206, %f204, %f205;
	st.shared.f32 	[%r3+1024], %f206;
	ld.shared.f32 	%f207, [%r3+2080];
	ld.shared.f32 	%f208, [%r3+2048];
	add.f32 	%f209, %f207, %f208;
	st.shared.f32 	[%r3+2048], %f209;
$L__BB1_23:
	bar.sync 	0;
	setp.gt.u32 	%p14, %r1, 3;
	@%p14 bra 	$L__BB1_25;
	ld.shared.f32 	%f210, [%r3+16];
	ld.shared.f32 	%f211, [%r3];
	add.f32 	%f212, %f210, %f211;
	st.shared.f32 	[%r3], %f212;
	ld.shared.f32 	%f213, [%r3+1040];
	ld.shared.f32 	%f214, [%r3+1024];
	add.f32 	%f215, %f213, %f214;
	st.shared.f32 	[%r3+1024], %f215;
	ld.shared.f32 	%f216, [%r3+2064];
	ld.shared.f32 	%f217, [%r3+2048];
	add.f32 	%f218, %f216, %f217;
	st.shared.f32 	[%r3+2048], %f218;
$L__BB1_25:
	bar.sync 	0;
	setp.gt.u32 	%p15, %r1, 1;
	@%p15 bra 	$L__BB1_27;
	ld.shared.f32 	%f219, [%r3+8];
	ld.shared.f32 	%f220, [%r3];
	add.f32 	%f221, %f219, %f220;
	st.shared.f32 	[%r3], %f221;
	ld.shared.f32 	%f222, [%r3+1032];
	ld.shared.f32 	%f223, [%r3+1024];
	add.f32 	%f224, %f222, %f223;
	st.shared.f32 	[%r3+1024], %f224;
	ld.shared.f32 	%f225, [%r3+2056];
	ld.shared.f32 	%f226, [%r3+2048];
	add.f32 	%f227, %f225, %f226;
	st.shared.f32 	[%r3+2048], %f227;
$L__BB1_27:
	bar.sync 	0;
	setp.ne.s32 	%p16, %r1, 0;
	@%p16 bra 	$L__BB1_29;
	ld.shared.f32 	%f228, [_ZZ7kernel3PfS_S_S_S_PiE6shared+4];
	ld.shared.f32 	%f229, [%r3];
	add.f32 	%f230, %f228, %f229;
	st.shared.f32 	[%r3], %f230;
	ld.shared.f32 	%f231, [_ZZ7kernel3PfS_S_S_S_PiE6shared+1028];
	ld.shared.f32 	%f232, [%r3+1024];
	add.f32 	%f233, %f231, %f232;
	st.shared.f32 	[%r3+1024], %f233;
	ld.shared.f32 	%f234, [_ZZ7kernel3PfS_S_S_S_PiE6shared+2052];
	ld.shared.f32 	%f235, [%r3+2048];
	add.f32 	%f236, %f234, %f235;
	st.shared.f32 	[%r3+2048], %f236;
$L__BB1_29:
	setp.ne.s32 	%p17, %r1, 0;
	bar.sync 	0;
	@%p17 bra 	$L__BB1_31;
	ld.shared.f32 	%f237, [_ZZ7kernel3PfS_S_S_S_PiE6shared];
	cvta.to.global.u64 	%rd49, %rd6;
	mul.wide.u32 	%rd50, %r2, 4;
	add.s64 	%rd51, %rd49, %rd50;
	st.global.f32 	[%rd51], %f237;
	ld.shared.f32 	%f238, [_ZZ7kernel3PfS_S_S_S_PiE6shared+1024];
	st.global.f32 	[%rd51+256], %f238;
	ld.shared.f32 	%f239, [_ZZ7kernel3PfS_S_S_S_PiE6shared+2048];
	st.global.f32 	[%rd51+512], %f239;
$L__BB1_31:
	ret;

}
.entry _Z6kernelPfS_S_S_S_Pi(
	.param .u64 .ptr .align 1 _Z6kernelPfS_S_S_S_Pi_param_0,
	.param .u64 .ptr .align 1 _Z6kernelPfS_S_S_S_Pi_param_1,
	.param .u64 .ptr .align 1 _Z6kernelPfS_S_S_S_Pi_param_2,
	.param .u64 .ptr .align 1 _Z6kernelPfS_S_S_S_Pi_param_3,
	.param .u64 .ptr .align 1 _Z6kernelPfS_S_S_S_Pi_param_4,
	.param .u64 .ptr .align 1 _Z6kernelPfS_S_S_S_Pi_param_5
)
{
	.reg .pred 	%p<14>;
	.reg .b32 	%r<40>;
	.reg .b32 	%f<198>;
	.reg .b64 	%rd<41>;
	.reg .b64 	%fd<13>;
	// demoted variable
	.shared .align 4 .b8 _ZZ6kernelPfS_S_S_S_PiE6shared[3072];
	ld.param.u64 	%rd10, [_Z6kernelPfS_S_S_S_Pi_param_0];
	ld.param.u64 	%rd11, [_Z6kernelPfS_S_S_S_Pi_param_1];
	ld.param.u64 	%rd12, [_Z6kernelPfS_S_S_S_Pi_param_2];
	ld.param.u64 	%rd13, [_Z6kernelPfS_S_S_S_Pi_param_3];
	ld.param.u64 	%rd9, [_Z6kernelPfS_S_S_S_Pi_param_4];
	ld.param.u64 	%rd14, [_Z6kernelPfS_S_S_S_Pi_param_5];
	cvta.to.global.u64 	%rd1, %rd10;
	cvta.to.global.u64 	%rd2, %rd12;
	cvta.to.global.u64 	%rd3, %rd11;
	cvta.to.global.u64 	%rd4, %rd14;
	cvta.to.global.u64 	%rd5, %rd13;
	mov.u32 	%r1, %tid.x;
	mov.u32 	%r2, %ctaid.x;
	ld.global.f32 	%f1, [%rd5+8];
	shl.b32 	%r10, %r1, 2;
	mov.u32 	%r11, _ZZ6kernelPfS_S_S_S_PiE6shared;
	add.s32 	%r3, %r11, %r10;
	mov.b32 	%r12, 0;
	st.shared.u32 	[%r3], %r12;
	st.shared.u32 	[%r3+1024], %r12;
	st.shared.u32 	[%r3+2048], %r12;
	shl.b32 	%r13, %r2, 8;
	add.s32 	%r39, %r13, %r1;
	setp.gt.u32 	%p1, %r39, 359999;
	@%p1 bra 	$L__BB2_7;
	ld.global.f32 	%f2, [%rd5];
	ld.global.f32 	%f3, [%rd5+4];
	ld.global.f32 	%f4, [%rd5+12];
	ld.global.f32 	%f5, [%rd5+16];
	ld.global.f32 	%f6, [%rd5+20];
	max.u32 	%r14, %r39, 343616;
	sub.s32 	%r15, %r14, %r39;
	add.s32 	%r5, %r15, 16383;
	and.b32  	%r16, %r5, 16384;
	setp.ne.s32 	%p2, %r16, 0;
	mov.f32 	%f197, 0f00000000;
	mov.f32 	%f196, %f197;
	mov.f32 	%f195, %f197;
	@%p2 bra 	$L__BB2_3;
	mul.wide.u32 	%rd15, %r39, 4;
	add.s64 	%rd16, %rd4, %rd15;
	ld.global.u32 	%r17, [%rd16];
	mul.hi.s32 	%r18, %r17, 458129845;
	shr.u32 	%r19, %r18, 31;
	shr.s32 	%r20, %r18, 6;
	add.s32 	%r21, %r20, %r19;
	mul.lo.s32 	%r22, %r21, 600;
	sub.s32 	%r23, %r17, %r22;
	mul.wide.s32 	%rd17, %r23, 4;
	add.s64 	%rd18, %rd3, %rd17;
	ld.global.f32 	%f27, [%rd18];
	sub.f32 	%f28, %f27, %f2;
	mul.wide.s32 	%rd19, %r21, 4;
	add.s64 	%rd20, %rd2, %rd19;
	ld.global.f32 	%f29, [%rd20];
	sub.f32 	%f30, %f29, %f3;
	mul.f32 	%f31, %f30, %f30;
	fma.rn.f32 	%f32, %f28, %f28, %f31;
	add.f32 	%f33, %f1, %f32;
	sqrt.rn.f32 	%f34, %f33;
	mul.f32 	%f35, %f34, %f4;
	mul.f32 	%f36, %f34, %f5;
	mul.f32 	%f37, %f34, %f6;
	cvt.f64.f32 	%fd1, %f34;
	rcp.rn.f64 	%fd2, %fd1;
	cvt.f64.f32 	%fd3, %f33;
	div.rn.f64 	%fd4, %fd2, %fd3;
	cvt.rn.f32.f64 	%f38, %fd4;
	sin.approx.f32 	%f39, %f35;
	cos.approx.f32 	%f40, %f35;
	fma.rn.f32 	%f41, %f35, %f39, %f40;
	mul.f32 	%f42, %f41, %f38;
	mul.wide.s32 	%rd21, %r17, 4;
	add.s64 	%rd22, %rd1, %rd21;
	ld.global.f32 	%f43, [%rd22];
	fma.rn.f32 	%f195, %f43, %f42, 0f00000000;
	sin.approx.f32 	%f44, %f36;
	cos.approx.f32 	%f45, %f36;
	fma.rn.f32 	%f46, %f36, %f44, %f45;
	mul.f32 	%f47, %f46, %f38;
	ld.global.f32 	%f48, [%rd22+1440000];
	fma.rn.f32 	%f196, %f48, %f47, 0f00000000;
	sin.approx.f32 	%f49, %f37;
	cos.approx.f32 	%f50, %f37;
	fma.rn.f32 	%f51, %f37, %f49, %f50;
	mul.f32 	%f52, %f51, %f38;
	ld.global.f32 	%f53, [%rd22+2880000];
	fma.rn.f32 	%f197, %f53, %f52, 0f00000000;
	add.s32 	%r39, %r39, 16384;
$L__BB2_3:
	setp.lt.u32 	%p3, %r5, 16384;
	@%p3 bra 	$L__BB2_6;
	mul.wide.u32 	%rd23, %r39, 4;
	add.s64 	%rd24, %rd23, %rd4;
	add.s64 	%rd40, %rd24, 65536;
$L__BB2_5:
	ld.global.u32 	%r24, [%rd40+-65536];
	mul.hi.s32 	%r25, %r24, 458129845;
	shr.u32 	%r26, %r25, 31;
	shr.s32 	%r27, %r25, 6;
	add.s32 	%r28, %r27, %r26;
	mul.lo.s32 	%r29, %r28, 600;
	sub.s32 	%r30, %r24, %r29;
	mul.wide.s32 	%rd25, %r30, 4;
	add.s64 	%rd26, %rd3, %rd25;
	ld.global.f32 	%f54, [%rd26];
	sub.f32 	%f55, %f54, %f2;
	mul.wide.s32 	%rd27, %r28, 4;
	add.s64 	%rd28, %rd2, %rd27;
	ld.global.f32 	%f56, [%rd28];
	sub.f32 	%f57, %f56, %f3;
	mul.f32 	%f58, %f57, %f57;
	fma.rn.f32 	%f59, %f55, %f55, %f58;
	add.f32 	%f60, %f1, %f59;
	sqrt.rn.f32 	%f61, %f60;
	mul.f32 	%f62, %f61, %f4;
	mul.f32 	%f63, %f61, %f5;
	mul.f32 	%f64, %f61, %f6;
	cvt.f64.f32 	%fd5, %f61;
	rcp.rn.f64 	%fd6, %fd5;
	cvt.f64.f32 	%fd7, %f60;
	div.rn.f64 	%fd8, %fd6, %fd7;
	cvt.rn.f32.f64 	%f65, %fd8;
	sin.approx.f32 	%f66, %f62;
	cos.approx.f32 	%f67, %f62;
	fma.rn.f32 	%f68, %f62, %f66, %f67;
	mul.f32 	%f69, %f68, %f65;
	mul.wide.s32 	%rd29, %r24, 4;
	add.s64 	%rd30, %rd1, %rd29;
	ld.global.f32 	%f70, [%rd30];
	fma.rn.f32 	%f71, %f70, %f69, %f195;
	sin.approx.f32 	%f72, %f63;
	cos.approx.f32 	%f73, %f63;
	fma.rn.f32 	%f74, %f63, %f72, %f73;
	mul.f32 	%f75, %f74, %f65;
	ld.global.f32 	%f76, [%rd30+1440000];
	fma.rn.f32 	%f77, %f76, %f75, %f196;
	sin.approx.f32 	%f78, %f64;
	cos.approx.f32 	%f79, %f64;
	fma.rn.f32 	%f80, %f64, %f78, %f79;
	mul.f32 	%f81, %f80, %f65;
	ld.global.f32 	%f82, [%rd30+2880000];
	fma.rn.f32 	%f83, %f82, %f81, %f197;
	ld.global.u32 	%r31, [%rd40];
	mul.hi.s32 	%r32, %r31, 458129845;
	shr.u32 	%r33, %r32, 31;
	shr.s32 	%r34, %r32, 6;
	add.s32 	%r35, %r34, %r33;
	mul.lo.s32 	%r36, %r35, 600;
	sub.s32 	%r37, %r31, %r36;
	mul.wide.s32 	%rd31, %r37, 4;
	add.s64 	%rd32, %rd3, %rd31;
	ld.global.f32 	%f84, [%rd32];
	sub.f32 	%f85, %f84, %f2;
	mul.wide.s32 	%rd33, %r35, 4;
	add.s64 	%rd34, %rd2, %rd33;
	ld.global.f32 	%f86, [%rd34];
	sub.f32 	%f87, %f86, %f3;
	mul.f32 	%f88, %f87, %f87;
	fma.rn.f32 	%f89, %f85, %f85, %f88;
	add.f32 	%f90, %f1, %f89;
	sqrt.rn.f32 	%f91, %f90;
	mul.f32 	%f92, %f91, %f4;
	mul.f32 	%f93, %f91, %f5;
	mul.f32 	%f94, %f91, %f6;
	cvt.f64.f32 	%fd9, %f91;
	rcp.rn.f64 	%fd10, %fd9;
	cvt.f64.f32 	%fd11, %f90;
	div.rn.f64 	%fd12, %fd10, %fd11;
	cvt.rn.f32.f64 	%f95, %fd12;
	sin.approx.f32 	%f96, %f92;
	cos.approx.f32 	%f97, %f92;
	fma.rn.f32 	%f98, %f92, %f96, %f97;
	mul.f32 	%f99, %f98, %f95;
	mul.wide.s32 	%rd35, %r31, 4;
	add.s64 	%rd36, %rd1, %rd35;
	ld.global.f32 	%f100, [%rd36];
	fma.rn.f32 	%f195, %f100, %f99, %f71;
	sin.approx.f32 	%f101, %f93;
	cos.approx.f32 	%f102, %f93;
	fma.rn.f32 	%f103, %f93, %f101, %f102;
	mul.f32 	%f104, %f103, %f95;
	ld.global.f32 	%f105, [%rd36+1440000];
	fma.rn.f32 	%f196, %f105, %f104, %f77;
	sin.approx.f32 	%f106, %f94;
	cos.approx.f32 	%f107, %f94;
	fma.rn.f32 	%f108, %f94, %f106, %f107;
	mul.f32 	%f109, %f108, %f95;
	ld.global.f32 	%f110, [%rd36+2880000];
	fma.rn.f32 	%f197, %f110, %f109, %f83;
	add.s32 	%r9, %r39, 32768;
	add.s64 	%rd40, %rd40, 131072;
	setp.lt.u32 	%p4, %r39, 327232;
	mov.u32 	%r39, %r9;
	@%p4 bra 	$L__BB2_5;
$L__BB2_6:
	st.shared.f32 	[%r3], %f195;
	st.shared.f32 	[%r3+1024], %f196;
	st.shared.f32 	[%r3+2048], %f197;
$L__BB2_7:
	bar.sync 	0;
	setp.gt.u32 	%p5, %r1, 127;
	@%p5 bra 	$L__BB2_9;
	ld.shared.f32 	%f111, [%r3+512];
	ld.shared.f32 	%f112, [%r3];
	add.f32 	%f113, %f111, %f112;
	st.shared.f32 	[%r3], %f113;
	ld.shared.f32 	%f114, [%r3+1536];
	ld.shared.f32 	%f115, [%r3+1024];
	add.f32 	%f116, %f114, %f115;
	st.shared.f32 	[%r3+1024], %f116;
	ld.shared.f32 	%f117, [%r3+2560];
	ld.shared.f32 	%f118, [%r3+2048];
	add.f32 	%f119, %f117, %f118;
	st.shared.f32 	[%r3+2048], %f119;
$L__BB2_9:
	bar.sync 	0;
	setp.gt.u32 	%p6, %r1, 63;
	@%p6 bra 	$L__BB2_11;
	ld.shared.f32 	%f120, [%r3+256];
	ld.shared.f32 	%f121, [%r3];
	add.f32 	%f122, %f120, %f121;
	st.shared.f32 	[%r3], %f122;
	ld.shared.f32 	%f123, [%r3+1280];
	ld.shared.f32 	%f124, [%r3+1024];
	add.f32 	%f125, %f123, %f124;
	st.shared.f32 	[%r3+1024], %f125;
	ld.shared.f32 	%f126, [%r3+2304];
	ld.shared.f32 	%f127, [%r3+2048];
	add.f32 	%f128, %f126, %f127;
	st.shared.f32 	[%r3+2048], %f128;
$L__BB2_11:
	bar.sync 	0;
	setp.gt.u32 	%p7, %r1, 31;
	@%p7 bra 	$L__BB2_13;
	ld.shared.f32 	%f129, [%r3+128];
	ld.shared.f32 	%f130, [%r3];
	add.f32 	%f131, %f129, %f130;
	st.shared.f32 	[%r3], %f131;
	ld.shared.f32 	%f132, [%r3+1152];
	ld.shared.f32 	%f133, [%r3+1024];
	add.f32 	%f134, %f132, %f133;
	st.shared.f32 	[%r3+1024], %f134;
	ld.shared.f32 	%f135, [%r3+2176];
	ld.shared.f32 	%f136, [%r3+2048];
	add.f32 	%f137, %f135, %f136;
	st.shared.f32 	[%r3+2048], %f137;
$L__BB2_13:
	bar.sync 	0;
	setp.gt.u32 	%p8, %r1, 15;
	@%p8 bra 	$L__BB2_15;
	ld.shared.f32 	%f138, [%r3+64];
	ld.shared.f32 	%f139, [%r3];
	add.f32 	%f140, %f138, %f139;
	st.shared.f32 	[%r3], %f140;
	ld.shared.f32 	%f141, [%r3+1088];
	ld.shared.f32 	%f142, [%r3+1024];
	add.f32 	%f143, %f141, %f142;
	st.shared.f32 	[%r3+1024], %f143;
	ld.shared.f32 	%f144, [%r3+2112];
	ld.shared.f32 	%f145, [%r3+2048];
	add.f32 	%f146, %f144, %f145;
	st.shared.f32 	[%r3+2048], %f146;
$L__BB2_15:
	bar.sync 	0;
	setp.gt.u32 	%p9, %r1, 7;
	@%p9 bra 	$L__BB2_17;
	ld.shared.f32 	%f147, [%r3+32];
	ld.shared.f32 	%f148, [%r3];
	add.f32 	%f149, %f147, %f148;
	st.shared.f32 	[%r3], %f149;
	ld.shared.f32 	%f150, [%r3+1056];
	ld.shared.f32 	%f151, [%r3+1024];
	add.f32 	%f152, %f150, %f151;
	st.shared.f32 	[%r3+1024], %f152;
	ld.shared.f32 	%f153, [%r3+2080];
	ld.shared.f32 	%f154, [%r3+2048];
	add.f32 	%f155, %f153, %f154;
	st.shared.f32 	[%r3+2048], %f155;
$L__BB2_17:
	bar.sync 	0;
	setp.gt.u32 	%p10, %r1, 3;
	@%p10 bra 	$L__BB2_19;
	ld.shared.f32 	%f156, [%r3+16];
	ld.shared.f32 	%f157, [%r3];
	add.f32 	%f158, %f156, %f157;
	st.shared.f32 	[%r3], %f158;
	ld.shared.f32 	%f159, [%r3+1040];
	ld.shared.f32 	%f160, [%r3+1024];
	add.f32 	%f161, %f159, %f160;
	st.shared.f32 	[%r3+1024], %f161;
	ld.shared.f32 	%f162, [%r3+2064];
	ld.shared.f32 	%f163, [%r3+2048];
	add.f32 	%f164, %f162, %f163;
	st.shared.f32 	[%r3+2048], %f164;
$L__BB2_19:
	bar.sync 	0;
	setp.gt.u32 	%p11, %r1, 1;
	@%p11 bra 	$L__BB2_21;
	ld.shared.f32 	%f165, [%r3+8];
	ld.shared.f32 	%f166, [%r3];
	add.f32 	%f167, %f165, %f166;
	st.shared.f32 	[%r3], %f167;
	ld.shared.f32 	%f168, [%r3+1032];
	ld.shared.f32 	%f169, [%r3+1024];
	add.f32 	%f170, %f168, %f169;
	st.shared.f32 	[%r3+1024], %f170;
	ld.shared.f32 	%f171, [%r3+2056];
	ld.shared.f32 	%f172, [%r3+2048];
	add.f32 	%f173, %f171, %f172;
	st.shared.f32 	[%r3+2048], %f173;
$L__BB2_21:
	bar.sync 	0;
	setp.ne.s32 	%p12, %r1, 0;
	@%p12 bra 	$L__BB2_23;
	ld.shared.f32 	%f174, [_ZZ6kernelPfS_S_S_S_PiE6shared+4];
	ld.shared.f32 	%f175, [%r3];
	add.f32 	%f176, %f174, %f175;
	st.shared.f32 	[%r3], %f176;
	ld.shared.f32 	%f177, [_ZZ6kernelPfS_S_S_S_PiE6shared+1028];
	ld.shared.f32 	%f178, [%r3+1024];
	add.f32 	%f179, %f177, %f178;
	st.shared.f32 	[%r3+1024], %f179;
	ld.shared.f32 	%f180, [_ZZ6kernelPfS_S_S_S_PiE6shared+2052];
	ld.shared.f32 	%f181, [%r3+2048];
	add.f32 	%f182, %f180, %f181;
	st.shared.f32 	[%r3+2048], %f182;
$L__BB2_23:
	setp.ne.s32 	%p13, %r1, 0;
	bar.sync 	0;
	@%p13 bra 	$L__BB2_25;
	ld.shared.f32 	%f183, [_ZZ6kernelPfS_S_S_S_PiE6shared];
	cvta.to.global.u64 	%rd37, %rd9;
	mul.wide.u32 	%rd38, %r2, 4;
	add.s64 	%rd39, %rd37, %rd38;
	st.global.f32 	[%rd39], %f183;
	ld.shared.f32 	%f184, [_ZZ6kernelPfS_S_S_S_PiE6shared+1024];
	st.global.f32 	[%rd39+256], %f184;
	ld.shared.f32 	%f185, [_ZZ6kernelPfS_S_S_S_PiE6shared+2048];
	st.global.f32 	[%rd39+512], %f185;
$L__BB2_25:
	ret;

}


// ===== COMPILED SASS (sm_100) =====

	.target	sm_100

	.elftype	@"ET_EXEC"


//--------------------- .note.nv.tkinfo           --------------------------
	.section	.note.nv.tkinfo,"",@"SHT_NOTE"
	.sectionflags	@"SHF_NOTE_NV_TKINFO"
	.tkinfo
        /*0018*/ 	.word	0x00000002
        /*0030*/ 	.string	""
        /*0030*/ 	.string	"ptxas"
        /*0030*/ 	.string	"Cuda compilation tools, release 13.0, V13.0.88"
        /*0030*/ 	.string	"Build cuda_13.0.r13.0/compiler.36424714_0"
        /*0030*/ 	.string	"-arch sm_100 -m 64 "



//--------------------- .note.nv.cuinfo           --------------------------
	.section	.note.nv.cuinfo,"",@"SHT_NOTE"
	.sectionflags	@"SHF_NOTE_NV_CUINFO"
        /*0018*/ 	.short	0x0002
        /*001a*/ 	.short	0x0064
        /*001c*/ 	.short	0x0082
	.zero		2


//--------------------- .nv.info                  --------------------------
	.section	.nv.info,"",@"SHT_CUDA_INFO"
	.align	4


	//----- nvinfo : EIATTR_REGCOUNT
	.align		4
        /*0000*/ 	.byte	0x04, 0x2f
        /*0002*/ 	.short	(.L_1 - .L_0)
	.align		4
.L_0:
        /*0004*/ 	.word	index@(_Z7kernel2PfS_S_S_S_Pi)
        /*0008*/ 	.word	0x00000026


	//----- nvinfo : EIATTR_FRAME_SIZE
	.align		4
.L_1:
        /*000c*/ 	.byte	0x04, 0x11
        /*000e*/ 	.short	(.L_3 - .L_2)
	.align		4
.L_2:
        /*0010*/ 	.word	index@($__internal_4_$__cuda_sm20_sqrt_rn_f32_slowpath)
        /*0014*/ 	.word	0x00000000


	//----- nvinfo : EIATTR_FRAME_SIZE
	.align		4
.L_3:
        /*0018*/ 	.byte	0x04, 0x11
        /*001a*/ 	.short	(.L_5 - .L_4)
	.align		4
.L_4:
        /*001c*/ 	.word	index@($__internal_3_$__cuda_sm20_dblrcp_rn_slowpath_v3)
        /*0020*/ 	.word	0x00000000


	//----- nvinfo : EIATTR_FRAME_SIZE
	.align		4
.L_5:
        /*0024*/ 	.byte	0x04, 0x11
        /*0026*/ 	.short	(.L_7 - .L_6)
	.align		4
.L_6:
        /*0028*/ 	.word	index@(_Z7kernel2PfS_S_S_S_Pi)
        /*002c*/ 	.word	0x00000000


	//----- nvinfo : EIATTR_REGCOUNT
	.align		4
.L_7:
        /*0030*/ 	.byte	0x04, 0x2f
        /*0032*/ 	.short	(.L_9 - .L_8)
	.align		4
.L_8:
        /*0034*/ 	.word	index@(_Z7kernel3PfS_S_S_S_Pi)
        /*0038*/ 	.word	0x00000020


	//----- nvinfo : EIATTR_FRAME_SIZE
	.align		4
.L_9:
        /*003c*/ 	.byte	0x04, 0x11
        /*003e*/ 	.short	(.L_11 - .L_10)
	.align		4
.L_10:
        /*0040*/ 	.word	index@(_Z7kernel3PfS_S_S_S_Pi)
        /*0044*/ 	.word	0x00000000


	//----- nvinfo : EIATTR_REGCOUNT
	.align		4
.L_11:
        /*0048*/ 	.byte	0x04, 0x2f
        /*004a*/ 	.short	(.L_13 - .L_12)
	.align		4
.L_12:
        /*004c*/ 	.word	index@(_Z6kernelPfS_S_S_S_Pi)
        /*0050*/ 	.word	0x0000002a


	//----- nvinfo : EIATTR_FRAME_SIZE
	.align		4
.L_13:
        /*0054*/ 	.byte	0x04, 0x11
        /*0056*/ 	.short	(.L_15 - .L_14)
	.align		4
.L_14:
        /*0058*/ 	.word	index@($__internal_2_$__cuda_sm20_sqrt_rn_f32_slowpath)
        /*005c*/ 	.word	0x00000000


	//----- nvinfo : EIATTR_FRAME_SIZE
	.align		4
.L_15:
        /*0060*/ 	.byte	0x04, 0x11
        /*0062*/ 	.short	(.L_17 - .L_16)
	.align		4
.L_16:
        /*0064*/ 	.word	index@($__internal_1_$__cuda_sm20_div_rn_f64_full)
        /*0068*/ 	.word	0x00000000


	//----- nvinfo : EIATTR_FRAME_SIZE
	.align		4
.L_17:
        /*006c*/ 	.byte	0x04, 0x11
        /*006e*/ 	.short	(.L_19 - .L_18)
	.align		4
.L_18:
        /*0070*/ 	.word	index@($__internal_0_$__cuda_sm20_dblrcp_rn_slowpath_v3)
        /*0074*/ 	.word	0x00000000


	//----- nvinfo : EIATTR_FRAME_SIZE
	.align		4
.L_19:
        /*0078*/ 	.byte	0x04, 0x11
        /*007a*/ 	.short	(.L_21 - .L_20)
	.align		4
.L_20:
        /*007c*/ 	.word	index@(_Z6kernelPfS_S_S_S_Pi)
        /*0080*/ 	.word	0x00000000


	//----- nvinfo : EIATTR_MIN_STACK_SIZE
	.align		4
.L_21:
        /*0084*/ 	.byte	0x04, 0x12
        /*0086*/ 	.short	(.L_23 - .L_22)
	.align		4
.L_22:
        /*0088*/ 	.word	index@(_Z6kernelPfS_S_S_S_Pi)
        /*008c*/ 	.word	0x00000000


	//----- nvinfo : EIATTR_MIN_STACK_SIZE
	.align		4
.L_23:
        /*0090*/ 	.byte	0x04, 0x12
        /*0092*/ 	.short	(.L_25 - .L_24)
	.align		4
.L_24:
        /*0094*/ 	.word	index@(_Z7kernel3PfS_S_S_S_Pi)
        /*0098*/ 	.word	0x00000000


	//----- nvinfo : EIATTR_MIN_STACK_SIZE
	.align		4
.L_25:
        /*009c*/ 	.byte	0x04, 0x12
        /*009e*/ 	.short	(.L_27 - .L_26)
	.align		4
.L_26:
        /*00a0*/ 	.word	index@(_Z7kernel2PfS_S_S_S_Pi)
        /*00a4*/ 	.word	0x00000000
.L_27:


//--------------------- .nv.compat                --------------------------
	.section	.nv.compat,"",@"SHT_CUDA_COMPAT_INFO"
	.align	4
        /*0000*/ 	.byte	0x02, 0x09, 0x00, 0x00, 0x02, 0x02, 0x01, 0x00, 0x02, 0x05, 0x05, 0x00, 0x03, 0x07, 0x01, 0x01
        /*0010*/ 	.byte	0x02, 0x03, 0x00, 0x00, 0x02, 0x06, 0x01, 0x00, 0x04, 0x0b, 0x08, 0x00, 0x01, 0x00, 0x00, 0x00
        /*0020*/ 	.byte	0x00, 0x00, 0x00, 0x00


//--------------------- .nv.info._Z6kernelPfS_S_S_S_Pi --------------------------
	.section	.nv.info._Z6kernelPfS_S_S_S_Pi,"",@"SHT_CUDA_INFO"
	.sectionflags	@""
	.align	4


	//----- nvinfo : EIATTR_CUDA_API_VERSION
	.align		4
        /*0000*/ 	.byte	0x04, 0x37
        /*0002*/ 	.short	(.L_29 - .L_28)
.L_28:
        /*0004*/ 	.word	0x00000082


	//----- nvinfo : EIATTR_KPARAM_INFO
	.align		4
.L_29:
        /*0008*/ 	.byte	0x04, 0x17
        /*000a*/ 	.short	(.L_31 - .L_30)
.L_30:
        /*000c*/ 	.word	0x00000000
        /*0010*/ 	.short	0x0005
        /*0012*/ 	.short	0x0028
        /*0014*/ 	.byte	0x00, 0xf5, 0x21, 0x00


	//----- nvinfo : EIATTR_KPARAM_INFO
	.align		4
.L_31:
        /*0018*/ 	.byte	0x04, 0x17
        /*001a*/ 	.short	(.L_33 - .L_32)
.L_32:
        /*001c*/ 	.word	0x00000000
        /*0020*/ 	.short	0x0004
        /*0022*/ 	.short	0x0020
        /*0024*/ 	.byte	0x00, 0xf5, 0x21, 0x00


	//----- nvinfo : EIATTR_KPARAM_INFO
	.align		4
.L_33:
        /*0028*/ 	.byte	0x04, 0x17
        /*002a*/ 	.short	(.L_35 - .L_34)
.L_34:
        /*002c*/ 	.word	0x00000000
        /*0030*/ 	.short	0x0003
        /*0032*/ 	.short	0x0018
        /*0034*/ 	.byte	0x00, 0xf5, 0x21, 0x00


	//----- nvinfo : EIATTR_KPARAM_INFO
	.align		4
.L_35:
        /*0038*/ 	.byte	0x04, 0x17
        /*003a*/ 	.short	(.L_37 - .L_36)
.L_36:
        /*003c*/ 	.word	0x00000000
        /*0040*/ 	.short	0x0002
        /*0042*/ 	.short	0x0010
        /*0044*/ 	.byte	0x00, 0xf5, 0x21, 0x00


	//----- nvinfo : EIATTR_KPARAM_INFO
	.align		4
.L_37:
        /*0048*/ 	.byte	0x04, 0x17
        /*004a*/ 	.short	(.L_39 - .L_38)
.L_38:
        /*004c*/ 	.word	0x00000000
        /*0050*/ 	.short	0x0001
        /*0052*/ 	.short	0x0008
        /*0054*/ 	.byte	0x00, 0xf5, 0x21, 0x00


	//----- nvinfo : EIATTR_KPARAM_INFO
	.align		4
.L_39:
        /*0058*/ 	.byte	0x04, 0x17
        /*005a*/ 	.short	(.L_41 - .L_40)
.L_40:
        /*005c*/ 	.word	0x00000000
        /*0060*/ 	.short	0x0000
        /*0062*/ 	.short	0x0000
        /*0064*/ 	.byte	0x00, 0xf5, 0x21, 0x00


	//----- nvinfo : EIATTR_SPARSE_MMA_MASK
	.align		4
.L_41:
        /*0068*/ 	.byte	0x03, 0x50
        /*006a*/ 	.short	0x0000


	//----- nvinfo : EIATTR_MAXREG_COUNT
	.align		4
        /*006c*/ 	.byte	0x03, 0x1b
        /*006e*/ 	.short	0x00ff


	//----- nvinfo : EIATTR_NUM_BARRIERS
	.align		4
        /*0070*/ 	.byte	0x02, 0x4c
        /*0072*/ 	.byte	0x01
	.zero		1


	//----- nvinfo : EIATTR_MERCURY_ISA_VERSION
	.align		4
        /*0074*/ 	.byte	0x03, 0x5f
        /*0076*/ 	.short	0x0101


	//----- nvinfo : EIATTR_VRC_CTA_INIT_COUNT
	.align		4
        /*0078*/ 	.byte	0x02, 0x4a
	.zero		1
	.zero		1


	//----- nvinfo : EIATTR_EXIT_INSTR_OFFSETS
	.align		4
        /*007c*/ 	.byte	0x04, 0x1c
        /*007e*/ 	.short	(.L_43 - .L_42)


	//   ....[0]....
.L_42:
        /*0080*/ 	.word	0x00001dc0


	//   ....[1]....
        /*0084*/ 	.word	0x00001e80


	//----- nvinfo : EIATTR_CRS_STACK_SIZE
	.align		4
.L_43:
        /*0088*/ 	.byte	0x04, 0x1e
        /*008a*/ 	.short	(.L_45 - .L_44)
.L_44:
        /*008c*/ 	.word	0x00000000


	//----- nvinfo : EIATTR_CBANK_PARAM_SIZE
	.align		4
.L_45:
        /*0090*/ 	.byte	0x03, 0x19
        /*0092*/ 	.short	0x0030


	//----- nvinfo : EIATTR_PARAM_CBANK
	.align		4
        /*0094*/ 	.byte	0x04, 0x0a
        /*0096*/ 	.short	(.L_47 - .L_46)
	.align		4
.L_46:
        /*0098*/ 	.word	index@(.nv.constant0._Z6kernelPfS_S_S_S_Pi)
        /*009c*/ 	.short	0x0380
        /*009e*/ 	.short	0x0030


	//----- nvinfo : EIATTR_SW_WAR
	.align		4
.L_47:
        /*00a0*/ 	.byte	0x04, 0x36
        /*00a2*/ 	.short	(.L_49 - .L_48)
.L_48:
        /*00a4*/ 	.word	0x00000008
.L_49:


//--------------------- .nv.info._Z7kernel3PfS_S_S_S_Pi --------------------------
	.section	.nv.info._Z7kernel3PfS_S_S_S_Pi,"",@"SHT_CUDA_INFO"
	.sectionflags	@""
	.align	4


	//----- nvinfo : EIATTR_CUDA_API_VERSION
	.align		4
        /*0000*/ 	.byte	0x04, 0x37
        /*0002*/ 	.short	(.L_51 - .L_50)
.L_50:
        /*0004*/ 	.word	0x00000082


	//----- nvinfo : EIATTR_KPARAM_INFO
	.align		4
.L_51:
        /*0008*/ 	.byte	0x04, 0x17
        /*000a*/ 	.short	(.L_53 - .L_52)
.L_52:
        /*000c*/ 	.word	0x00000000
        /*0010*/ 	.short	0x0005
        /*0012*/ 	.short	0x0028
        /*0014*/ 	.byte	0x00, 0xf5, 0x21, 0x00


	//----- nvinfo : EIATTR_KPARAM_INFO
	.align		4
.L_53:
        /*0018*/ 	.byte	0x04, 0x17
        /*001a*/ 	.short	(.L_55 - .L_54)
.L_54:
        /*001c*/ 	.word	0x00000000
        /*0020*/ 	.short	0x0004
        /*0022*/ 	.short	0x0020
        /*0024*/ 	.byte	0x00, 0xf5, 0x21, 0x00


	//----- nvinfo : EIATTR_KPARAM_INFO
	.align		4
.L_55:
        /*0028*/ 	.byte	0x04, 0x17
        /*002a*/ 	.short	(.L_57 - .L_56)
.L_56:
        /*002c*/ 	.word	0x00000000
        /*0030*/ 	.short	0x0003
        /*0032*/ 	.short	0x0018
        /*0034*/ 	.byte	0x00, 0xf5, 0x21, 0x00


	//----- nvinfo : EIATTR_KPARAM_INFO
	.align		4
.L_57:
        /*0038*/ 	.byte	0x04, 0x17
        /*003a*/ 	.short	(.L_59 - .L_58)
.L_58:
        /*003c*/ 	.word	0x00000000
        /*0040*/ 	.short	0x0002
        /*0042*/ 	.short	0x0010
        /*0044*/ 	.byte	0x00, 0xf5, 0x21, 0x00


	//----- nvinfo : EIATTR_KPARAM_INFO
	.align		4
.L_59:
        /*0048*/ 	.byte	0x04, 0x17
        /*004a*/ 	.short	(.L_61 - .L_60)
.L_60:
        /*004c*/ 	.word	0x00000000
        /*0050*/ 	.short	0x0001
        /*0052*/ 	.short	0x0008
        /*0054*/ 	.byte	0x00, 0xf5, 0x21, 0x00


	//----- nvinfo : EIATTR_KPARAM_INFO
	.align		4
.L_61:
        /*0058*/ 	.byte	0x04, 0x17
        /*005a*/ 	.short	(.L_63 - .L_62)
.L_62:
        /*005c*/ 	.word	0x00000000
        /*0060*/ 	.short	0x0000
        /*0062*/ 	.short	0x0000
        /*0064*/ 	.byte	0x00, 0xf5, 0x21, 0x00


	//----- nvinfo : EIATTR_SPARSE_MMA_MASK
	.align		4
.L_63:
        /*0068*/ 	.byte	0x03, 0x50
        /*006a*/ 	.short	0x0000


	//----- nvinfo : EIATTR_MAXREG_COUNT
	.align		4
        /*006c*/ 	.byte	0x03, 0x1b
        /*006e*/ 	.short	0x00ff


	//----- nvinfo : EIATTR_NUM_BARRIERS
	.align		4
        /*0070*/ 	.byte	0x02, 0x4c
        /*0072*/ 	.byte	0x01
	.zero		1


	//----- nvinfo : EIATTR_MERCURY_ISA_VERSION
	.align		4
        /*0074*/ 	.byte	0x03, 0x5f
        /*0076*/ 	.short	0x0101


	//----- nvinfo : EIATTR_VRC_CTA_INIT_COUNT
	.align		4
        /*0078*/ 	.byte	0x02, 0x4a
	.zero		1
	.zero		1


	//----- nvinfo : EIATTR_EXIT_INSTR_OFFSETS
	.align		4
        /*007c*/ 	.byte	0x04, 0x1c
        /*007e*/ 	.short	(.L_65 - .L_64)


	//   ....[0]....
.L_64:
        /*0080*/ 	.word	0x00001480


	//   ....[1]....
        /*0084*/ 	.word	0x00001510


	//----- nvinfo : EIATTR_CRS_STACK_SIZE
	.align		4
.L_65:
        /*0088*/ 	.byte	0x04, 0x1e
        /*008a*/ 	.short	(.L_67 - .L_66)
.L_66:
        /*008c*/ 	.word	0x00000000


	//----- nvinfo : EIATTR_CBANK_PARAM_SIZE
	.align		4
.L_67:
        /*0090*/ 	.byte	0x03, 0x19
        /*0092*/ 	.short	0x0030


	//----- nvinfo : EIATTR_PARAM_CBANK
	.align		4
        /*0094*/ 	.byte	0x04, 0x0a
        /*0096*/ 	.short	(.L_69 - .L_68)
	.align		4
.L_68:
        /*0098*/ 	.word	index@(.nv.constant0._Z7kernel3PfS_S_S_S_Pi)
        /*009c*/ 	.short	0x0380
        /*009e*/ 	.short	0x0030


	//----- nvinfo : EIATTR_SW_WAR
	.align		4
.L_69:
        /*00a0*/ 	.byte	0x04, 0x36
        /*00a2*/ 	.short	(.L_71 - .L_70)
.L_70:
        /*00a4*/ 	.word	0x00000008
.L_71:


//--------------------- .nv.info._Z7kernel2PfS_S_S_S_Pi --------------------------
	.section	.nv.info._Z7kernel2PfS_S_S_S_Pi,"",@"SHT_CUDA_INFO"
	.sectionflags	@""
	.align	4


	//----- nvinfo : EIATTR_CUDA_API_VERSION
	.align		4
        /*0000*/ 	.byte	0x04, 0x37
        /*0002*/ 	.short	(.L_73 - .L_72)
.L_72:
        /*0004*/ 	.word	0x00000082


	//----- nvinfo : EIATTR_KPARAM_INFO
	.align		4
.L_73:
        /*0008*/ 	.byte	0x04, 0x17
        /*000a*/ 	.short	(.L_75 - .L_74)
.L_74:
        /*000c*/ 	.word	0x00000000
        /*0010*/ 	.short	0x0005
        /*0012*/ 	.short	0x0028
        /*0014*/ 	.byte	0x00, 0xf5, 0x21, 0x00


	//----- nvinfo : EIATTR_KPARAM_INFO
	.align		4
.L_75:
        /*0018*/ 	.byte	0x04, 0x17
        /*001a*/ 	.short	(.L_77 - .L_76)
.L_76:
        /*001c*/ 	.word	0x00000000
        /*0020*/ 	.short	0x0004
        /*0022*/ 	.short	0x0020
        /*0024*/ 	.byte	0x00, 0xf5, 0x21, 0x00


	//----- nvinfo : EIATTR_KPARAM_INFO
	.align		4
.L_77:
        /*0028*/ 	.byte	0x04, 0x17
        /*002a*/ 	.short	(.L_79 - .L_78)
.L_78:
        /*002c*/ 	.word	0x00000000
        /*0030*/ 	.short	0x0003
        /*0032*/ 	.short	0x0018
        /*0034*/ 	.byte	0x00, 0xf5, 0x21, 0x00


	//----- nvinfo : EIATTR_KPARAM_INFO
	.align		4
.L_79:
        /*0038*/ 	.byte	0x04, 0x17
        /*003a*/ 	.short	(.L_81 - .L_80)
.L_80:
        /*003c*/ 	.word	0x00000000
        /*0040*/ 	.short	0x0002
        /*0042*/ 	.short	0x0010
        /*0044*/ 	.byte	0x00, 0xf5, 0x21, 0x00


	//----- nvinfo : EIATTR_KPARAM_INFO
	.align		4
.L_81:
        /*0048*/ 	.byte	0x04, 0x17
        /*004a*/ 	.short	(.L_83 - .L_82)
.L_82:
        /*004c*/ 	.word	0x00000000
        /*0050*/ 	.short	0x0001
        /*0052*/ 	.short	0x0008
        /*0054*/ 	.byte	0x00, 0xf5, 0x21, 0x00


	//----- nvinfo : EIATTR_KPARAM_INFO
	.align		4
.L_83:
        /*0058*/ 	.byte	0x04, 0x17
        /*005a*/ 	.short	(.L_85 - .L_84)
.L_84:
        /*005c*/ 	.word	0x00000000
        /*0060*/ 	.short	0x0000
        /*0062*/ 	.short	0x0000
        /*0064*/ 	.byte	0x00, 0xf5, 0x21, 0x00


	//----- nvinfo : EIATTR_SPARSE_MMA_MASK
	.align		4
.L_85:
        /*0068*/ 	.byte	0x03, 0x50
        /*006a*/ 	.short	0x0000


	//----- nvinfo : EIATTR_MAXREG_COUNT
	.align		4
        /*006c*/ 	.byte	0x03, 0x1b
        /*006e*/ 	.short	0x00ff


	//----- nvinfo : EIATTR_NUM_BARRIERS
	.align		4
        /*0070*/ 	.byte	0x02, 0x4c
        /*0072*/ 	.byte	0x01
	.zero		1


	//----- nvinfo : EIATTR_MERCURY_ISA_VERSION
	.align		4
        /*0074*/ 	.byte	0x03, 0x5f
        /*0076*/ 	.short	0x0101


	//----- nvinfo : EIATTR_VRC_CTA_INIT_COUNT
	.align		4
        /*0078*/ 	.byte	0x02, 0x4a
	.zero		1
	.zero		1


	//----- nvinfo : EIATTR_EXIT_INSTR_OFFSETS
	.align		4
        /*007c*/ 	.byte	0x04, 0x1c
        /*007e*/ 	.short	(.L_87 - .L_86)


	//   ....[0]....
.L_86:
        /*0080*/ 	.word	0x00001790


	//   ....[1]....
        /*0084*/ 	.word	0x00001850


	//----- nvinfo : EIATTR_CRS_STACK_SIZE
	.align		4
.L_87:
        /*0088*/ 	.byte	0x04, 0x1e
        /*008a*/ 	.short	(.L_89 - .L_88)
.L_88:
        /*008c*/ 	.word	0x00000000


	//----- nvinfo : EIATTR_CBANK_PARAM_SIZE
	.align		4
.L_89:
        /*0090*/ 	.byte	0x03, 0x19
        /*0092*/ 	.short	0x0030


	//----- nvinfo : EIATTR_PARAM_CBANK
	.align		4
        /*0094*/ 	.byte	0x04, 0x0a
        /*0096*/ 	.short	(.L_91 - .L_90)
	.align		4
.L_90:
        /*0098*/ 	.word	index@(.nv.constant0._Z7kernel2PfS_S_S_S_Pi)
        /*009c*/ 	.short	0x0380
        /*009e*/ 	.short	0x0030


	//----- nvinfo : EIATTR_SW_WAR
	.align		4
.L_91:
        /*00a0*/ 	.byte	0x04, 0x36
        /*00a2*/ 	.short	(.L_93 - .L_92)
.L_92:
        /*00a4*/ 	.word	0x00000008
.L_93:


//--------------------- .nv.callgraph             --------------------------
	.section	.nv.callgraph,"",@"SHT_CUDA_CALLGRAPH"
	.align	4
	.sectionentsize	8
	.align		4
        /*0000*/ 	.word	0x00000000
	.align		4
        /*0004*/ 	.word	0xffffffff
	.align		4
        /*0008*/ 	.word	0x00000000
	.align		4
        /*000c*/ 	.word	0xfffffffe
	.align		4
        /*0010*/ 	.word	0x00000000
	.align		4
        /*0014*/ 	.word	0xfffffffd
	.align		4
        /*0018*/ 	.word	0x00000000
	.align		4
        /*001c*/ 	.word	0xfffffffc


//--------------------- .text._Z6kernelPfS_S_S_S_Pi --------------------------
	.section	.text._Z6kernelPfS_S_S_S_Pi,"ax",@progbits
	.align	128
.text._Z6kernelPfS_S_S_S_Pi:
        .type           _Z6kernelPfS_S_S_S_Pi,@function
        .size           _Z6kernelPfS_S_S_S_Pi,(.L_x_125 - _Z6kernelPfS_S_S_S_Pi)
        .other          _Z6kernelPfS_S_S_S_Pi,@"STO_CUDA_ENTRY STV_DEFAULT"
_Z6kernelPfS_S_S_S_Pi:
[----:B------:R-:W-:Y:S01]  /*0000*/  LDC R1, c[0x0][0x37c] ;  /* 0x0000df00ff017b82 */ /* 0x000fe20000000800 */
[----:B------:R-:W0:Y:S07]  /*0010*/  S2R R13, SR_TID.X ;  /* 0x00000000000d7919 */ /* 0x000e2e0000002100 */
[----:B------:R-:W1:Y:S01]  /*0020*/  S2UR UR5, SR_CgaCtaId ;  /* 0x00000000000579c3 */ /* 0x000e620000008800 */
[----:B------:R-:W-:Y:S01]  /*0030*/  UMOV UR4, 0x400 ;  /* 0x0000040000047882 */ /* 0x000fe20000000000 */
[----:B------:R-:W2:Y:S01]  /*0040*/  LDCU.64 UR6, c[0x0][0x358] ;  /* 0x00006b00ff0677ac */ /* 0x000ea20008000a00 */
[----:B------:R-:W3:Y:S01]  /*0050*/  S2R R10, SR_CTAID.X ;  /* 0x00000000000a7919 */ /* 0x000ee20000002500 */
[----:B------:R-:W-:Y:S01]  /*0060*/  BSSY.RECONVERGENT B0, `(.L_x_0) ;  /* 0x0000147000007945 */ /* 0x000fe20003800200 */
[----:B-1----:R-:W-:-:S06]  /*0070*/  ULEA UR4, UR5, UR4, 0x18 ;  /* 0x0000000405047291 */ /* 0x002fcc000f8ec0ff */
[----:B0-----:R-:W-:Y:S02]  /*0080*/  LEA R11, R13, UR4, 0x2 ;  /* 0x000000040d0b7c11 */ /* 0x001fe4000f8e10ff */
[----:B---3--:R-:W-:-:S03]  /*0090*/  LEA R3, R10, R13, 0x8 ;  /* 0x0000000d0a037211 */ /* 0x008fc600078e40ff */
[----:B------:R0:W-:Y:S01]  /*00a0*/  STS [R11], RZ ;  /* 0x000000ff0b007388 */ /* 0x0001e20000000800 */
[----:B------:R-:W-:-:S03]  /*00b0*/  ISETP.GT.U32.AND P0, PT, R3, 0x57e3f, PT ;  /* 0x00057e3f0300780c */ /* 0x000fc60003f04070 */
[----:B------:R0:W-:Y:S04]  /*00c0*/  STS [R11+0x400], RZ ;  /* 0x000400ff0b007388 */ /* 0x0001e80000000800 */
[----:B------:R0:W-:Y:S06]  /*00d0*/  STS [R11+0x800], RZ ;  /* 0x000800ff0b007388 */ /* 0x0001ec0000000800 */
[----:B--2---:R-:W-:Y:S05]  /*00e0*/  @P0 BRA `(.L_x_1) ;  /* 0x0000001000f80947 */ /* 0x004fea0003800000 */
[----:B------:R-:W1:Y:S02]  /*00f0*/  LDC.64 R14, c[0x0][0x398] ;  /* 0x0000e600ff0e7b82 */ /* 0x000e640000000a00 */
[----:B-1----:R1:W5:Y:S04]  /*0100*/  LDG.E R9, desc[UR6][R14.64+0x8] ;  /* 0x000008060e097981 */ /* 0x002368000c1e1900 */
[----:B------:R1:W5:Y:S04]  /*0110*/  LDG.E R8, desc[UR6][R14.64] ;  /* 0x000000060e087981 */ /* 0x000368000c1e1900 */
[----:B------:R1:W5:Y:S04]  /*0120*/  LDG.E R7, desc[UR6][R14.64+0x4] ;  /* 0x000004060e077981 */ /* 0x000368000c1e1900 */
[----:B------:R1:W5:Y:S04]  /*0130*/  LDG.E R6, desc[UR6][R14.64+0xc] ;  /* 0x00000c060e067981 */ /* 0x000368000c1e1900 */
[----:B------:R1:W5:Y:S04]  /*0140*/  LDG.E R5, desc[UR6][R14.64+0x10] ;  /* 0x000010060e057981 */ /* 0x000368000c1e1900 */
[----:B------:R1:W5:Y:S01]  /*0150*/  LDG.E R4, desc[UR6][R14.64+0x14] ;  /* 0x000014060e047981 */ /* 0x000362000c1e1900 */
[----:B------:R-:W-:Y:S01]  /*0160*/  VIMNMX.U32 R0, PT, PT, R3, 0x53e40, !PT ;  /* 0x00053e4003007848 */ /* 0x000fe20007fe0000 */
[----:B------:R-:W-:Y:S01]  /*0170*/  BSSY.RECONVERGENT B1, `(.L_x_2) ;  /* 0x0000068000017945 */ /* 0x000fe20003800200 */
[----:B------:R-:W-:-:S02]  /*0180*/  HFMA2 R30, -RZ, RZ, 0, 0 ;  /* 0x00000000ff1e7431 */ /* 0x000fc400000001ff */
[----:B------:R-:W-:Y:S01]  /*0190*/  IMAD.MOV.U32 R28, RZ, RZ, RZ ;  /* 0x000000ffff1c7224 */ /* 0x000fe200078e00ff */
[----:B------:R-:W-:Y:S02]  /*01a0*/  IADD3 R0, PT, PT, R0, 0x3fff, -R3 ;  /* 0x00003fff00007810 */ /* 0x000fe40007ffe803 */
[----:B------:R-:W-:Y:S02]  /*01b0*/  MOV R2, RZ ;  /* 0x000000ff00027202 */ /* 0x000fe40000000f00 */
[----:B------:R-:W-:-:S13]  /*01c0*/  LOP3.LUT P0, RZ, R0, 0x4000, RZ, 0xc0, !PT ;  /* 0x0000400000ff7812 */ /* 0x000fda000780c0ff */
[----:B-1----:R-:W-:Y:S05]  /*01d0*/  @P0 BRA `(.L_x_3) ;  /* 0x0000000400840947 */ /* 0x002fea0003800000 */
[----:B------:R-:W1:Y:S08]  /*01e0*/  LDC.64 R28, c[0x0][0x3a8] ;  /* 0x0000ea00ff1c7b82 */ /* 0x000e700000000a00 */
[----:B------:R-:W2:Y:S08]  /*01f0*/  LDC.64 R16, c[0x0][0x390] ;  /* 0x0000e400ff107b82 */ /* 0x000eb00000000a00 */
[----:B------:R-:W3:Y:S01]  /*0200*/  LDC.64 R14, c[0x0][0x388] ;  /* 0x0000e200ff0e7b82 */ /* 0x000ee20000000a00 */
[----:B-1----:R-:W-:-:S06]  /*0210*/  IMAD.WIDE.U32 R28, R3, 0x4, R28 ;  /* 0x00000004031c7825 */ /* 0x002fcc00078e001c */
[----:B------:R-:W4:Y:S02]  /*0220*/  LDG.E R28, desc[UR6][R28.64] ;  /* 0x000000061c1c7981 */ /* 0x000f24000c1e1900 */
[----:B----4-:R-:W-:-:S05]  /*0230*/  IMAD.HI R2, R28, 0x1b4e81b5, RZ ;  /* 0x1b4e81b51c027827 */ /* 0x010fca00078e02ff */
[----:B------:R-:W-:-:S04]  /*0240*/  SHF.R.U32.HI R19, RZ, 0x1f, R2 ;  /* 0x0000001fff137819 */ /* 0x000fc80000011602 */
[----:B------:R-:W-:-:S05]  /*0250*/  LEA.HI.SX32 R19, R2, R19, 0x1a ;  /* 0x0000001302137211 */ /* 0x000fca00078fd2ff */
[C---:B------:R-:W-:Y:S02]  /*0260*/  IMAD R21, R19.reuse, -0x258, R28 ;  /* 0xfffffda813157824 */ /* 0x040fe400078e021c */
[----:B--2---:R-:W-:-:S04]  /*0270*/  IMAD.WIDE R16, R19, 0x4, R16 ;  /* 0x0000000413107825 */ /* 0x004fc800078e0210 */
[----:B---3--:R-:W-:Y:S02]  /*0280*/  IMAD.WIDE R14, R21, 0x4, R14 ;  /* 0x00000004150e7825 */ /* 0x008fe400078e020e */
[----:B------:R-:W2:Y:S04]  /*0290*/  LDG.E R16, desc[UR6][R16.64] ;  /* 0x0000000610107981 */ /* 0x000ea8000c1e1900 */
[----:B------:R-:W3:Y:S01]  /*02a0*/  LDG.E R15, desc[UR6][R14.64] ;  /* 0x000000060e0f7981 */ /* 0x000ee2000c1e1900 */
[----:B------:R-:W-:Y:S01]  /*02b0*/  BSSY.RECONVERGENT B2, `(.L_x_4) ;  /* 0x0000012000027945 */ /* 0x000fe20003800200 */
[----:B--2--5:R-:W-:Y:S01]  /*02c0*/  FADD R12, -R7, R16 ;  /* 0x00000010070c7221 */ /* 0x024fe20000000100 */
[----:B---3--:R-:W-:-:S03]  /*02d0*/  FADD R2, -R8, R15 ;  /* 0x0000000f08027221 */ /* 0x008fc60000000100 */
[----:B------:R-:W-:-:S04]  /*02e0*/  FMUL R19, R12, R12 ;  /* 0x0000000c0c137220 */ /* 0x000fc80000400000 */
[----:B------:R-:W-:-:S04]  /*02f0*/  FFMA R22, R2, R2, R19 ;  /* 0x0000000202167223 */ /* 0x000fc80000000013 */
[----:B------:R-:W-:-:S04]  /*0300*/  FADD R22, R9, R22 ;  /* 0x0000001609167221 */ /* 0x000fc80000000000 */
[----:B------:R1:W2:Y:S01]  /*0310*/  MUFU.RSQ R19, R22 ;  /* 0x0000001600137308 */ /* 0x0002a20000001400 */
[----:B------:R-:W-:-:S04]  /*0320*/  IADD3 R2, PT, PT, R22, -0xd000000, RZ ;  /* 0xf300000016027810 */ /* 0x000fc80007ffe0ff */
[----:B------:R-:W-:-:S13]  /*0330*/  ISETP.GT.U32.AND P0, PT, R2, 0x727fffff, PT ;  /* 0x727fffff0200780c */ /* 0x000fda0003f04070 */
[----:B-12---:R-:W-:Y:S05]  /*0340*/  @!P0 BRA `(.L_x_5) ;  /* 0x0000000000108947 */ /* 0x006fea0003800000 */
[----:B------:R-:W-:-:S07]  /*0350*/  MOV R20, 0x370 ;  /* 0x0000037000147802 */ /* 0x000fce0000000f00 */
[----:B0-----:R-:W-:Y:S05]  /*0360*/  CALL.REL.NOINC `($__internal_2_$__cuda_sm20_sqrt_rn_f32_slowpath) ;  /* 0x0000002000d87944 */ /* 0x001fea0003c00000 */
[----:B------:R-:W-:Y:S01]  /*0370*/  IMAD.MOV.U32 R23, RZ, RZ, R12 ;  /* 0x000000ffff177224 */ /* 0x000fe200078e000c */
[----:B------:R-:W-:Y:S06]  /*0380*/  BRA `(.L_x_6) ;  /* 0x0000000000107947 */ /* 0x000fec0003800000 */
.L_x_5:
[----:B------:R-:W-:Y:S01]  /*0390*/  FMUL.FTZ R23, R22, R19 ;  /* 0x0000001316177220 */ /* 0x000fe20000410000 */
[----:B------:R-:W-:-:S03]  /*03a0*/  FMUL.FTZ R12, R19, 0.5 ;  /* 0x3f000000130c7820 */ /* 0x000fc60000410000 */
[----:B------:R-:W-:-:S04]  /*03b0*/  FFMA R2, -R23, R23, R22 ;  /* 0x0000001717027223 */ /* 0x000fc80000000116 */
[----:B------:R-:W-:-:S07]  /*03c0*/  FFMA R23, R2, R12, R23 ;  /* 0x0000000c02177223 */ /* 0x000fce0000000017 */
.L_x_6:
[----:B------:R-:W-:Y:S05]  /*03d0*/  BSYNC.RECONVERGENT B2 ;  /* 0x0000000000027941 */ /* 0x000fea0003800200 */
.L_x_4:
[----:B------:R-:W1:Y:S01]  /*03e0*/  F2F.F64.F32 R14, R23 ;  /* 0x00000017000e7310 */ /* 0x000e620000201800 */
[----:B------:R-:W-:Y:S01]  /*03f0*/  BSSY.RECONVERGENT B2, `(.L_x_7) ;  /* 0x0000011000027945 */ /* 0x000fe20003800200 */
[----:B------:R-:W-:-:S06]  /*0400*/  FMUL R2, R4, R23 ;  /* 0x0000001704027220 */ /* 0x000fcc0000400000 */
[----:B-1----:R-:W1:Y:S01]  /*0410*/  MUFU.RCP64H R17, R15 ;  /* 0x0000000f00117308 */ /* 0x002e620000001800 */
[----:B------:R-:W-:-:S04]  /*0420*/  IADD3 R16, PT, PT, R15, 0x300402, RZ ;  /* 0x003004020f107810 */ /* 0x000fc80007ffe0ff */
[----:B------:R-:W-:Y:S02]  /*0430*/  FSETP.GEU.AND P0, PT, |R16|, 5.8789094863358348022e-39, PT ;  /* 0x004004021000780b */ /* 0x000fe40003f0e200 */
[----:B-1----:R-:W-:-:S08]  /*0440*/  DFMA R18, -R14, R16, 1 ;  /* 0x3ff000000e12742b */ /* 0x002fd00000000110 */
[----:B------:R-:W-:-:S08]  /*0450*/  DFMA R18, R18, R18, R18 ;  /* 0x000000121212722b */ /* 0x000fd00000000012 */
[----:B------:R-:W-:-:S08]  /*0460*/  DFMA R18, R16, R18, R16 ;  /* 0x000000121012722b */ /* 0x000fd00000000010 */
[----:B------:R-:W-:-:S08]  /*0470*/  DFMA R20, -R14, R18, 1 ;  /* 0x3ff000000e14742b */ /* 0x000fd00000000112 */
[----:B------:R-:W-:Y:S01]  /*0480*/  DFMA R20, R18, R20, R18 ;  /* 0x000000141214722b */ /* 0x000fe20000000012 */
[-C--:B------:R-:W-:Y:S01]  /*0490*/  FMUL R19, R6, R23.reuse ;  /* 0x0000001706137220 */ /* 0x080fe20000400000 */
[----:B------:R-:W-:Y:S01]  /*04a0*/  FMUL R18, R5, R23 ;  /* 0x0000001705127220 */ /* 0x000fe20000400000 */
[----:B------:R-:W-:Y:S08]  /*04b0*/  @P0 BRA `(.L_x_8) ;  /* 0x0000000000100947 */ /* 0x000ff00003800000 */
[----:B------:R-:W-:Y:S02]  /*04c0*/  LOP3.LUT R16, R15, 0x7fffffff, RZ, 0xc0, !PT ;  /* 0x7fffffff0f107812 */ /* 0x000fe400078ec0ff */
[----:B------:R-:W-:Y:S02]  /*04d0*/  MOV R12, 0x500 ;  /* 0x00000500000c7802 */ /* 0x000fe40000000f00 */
[----:B------:R-:W-:-:S07]  /*04e0*/  IADD3 R16, PT, PT, R16, -0x100000, RZ ;  /* 0xfff0000010107810 */ /* 0x000fce0007ffe0ff */
[----:B0-----:R-:W-:Y:S05]  /*04f0*/  CALL.REL.NOINC `($__internal_0_$__cuda_sm20_dblrcp_rn_slowpath_v3) ;  /* 0x0000001800647944 */ /* 0x001fea0003c00000 */
.L_x_8:
[----:B------:R-:W-:Y:S05]  /*0500*/  BSYNC.RECONVERGENT B2 ;  /* 0x0000000000027941 */ /* 0x000fea0003800200 */
.L_x_7:
[----:B------:R-:W1:Y:S01]  /*0510*/  F2F.F64.F32 R14, R22 ;  /* 0x00000016000e7310 */ /* 0x000e620000201800 */
[----:B------:R-:W-:Y:S01]  /*0520*/  IMAD.MOV.U32 R24, RZ, RZ, 0x1 ;  /* 0x00000001ff187424 */ /* 0x000fe200078e00ff */
[----:B------:R-:W-:Y:S01]  /*0530*/  FSETP.GEU.AND P1, PT, |R21|, 6.5827683646048100446e-37, PT ;  /* 0x036000001500780b */ /* 0x000fe20003f2e200 */
[----:B------:R-:W-:Y:S05]  /*0540*/  BSSY.RECONVERGENT B2, `(.L_x_9) ;  /* 0x0000011000027945 */ /* 0x000fea0003800200 */
[----:B-1----:R-:W1:Y:S02]  /*0550*/  MUFU.RCP64H R25, R15 ;  /* 0x0000000f00197308 */ /* 0x002e640000001800 */
[----:B-1----:R-:W-:-:S08]  /*0560*/  DFMA R16, -R14, R24, 1 ;  /* 0x3ff000000e10742b */ /* 0x002fd00000000118 */
[----:B------:R-:W-:-:S08]  /*0570*/  DFMA R16, R16, R16, R16 ;  /* 0x000000101010722b */ /* 0x000fd00000000010 */
[----:B------:R-:W-:-:S08]  /*0580*/  DFMA R16, R24, R16, R24 ;  /* 0x000000101810722b */ /* 0x000fd00000000018 */
[----:B------:R-:W-:-:S08]  /*0590*/  DFMA R26, -R14, R16, 1 ;  /* 0x3ff000000e1a742b */ /* 0x000fd00000000110 */
[----:B------:R-:W-:-:S08]  /*05a0*/  DFMA R26, R16, R26, R16 ;  /* 0x0000001a101a722b */ /* 0x000fd00000000010 */
[----:B------:R-:W-:-:S08]  /*05b0*/  DMUL R24, R26, R20 ;  /* 0x000000141a187228 */ /* 0x000fd00000000000 */
[----:B------:R-:W-:-:S08]  /*05c0*/  DFMA R16, -R14, R24, R20 ;  /* 0x000000180e10722b */ /* 0x000fd00000000114 */
[----:B------:R-:W-:-:S10]  /*05d0*/  DFMA R16, R26, R16, R24 ;  /* 0x000000101a10722b */ /* 0x000fd40000000018 */
[----:B------:R-:W-:-:S05]  /*05e0*/  FFMA R12, RZ, R15, R17 ;  /* 0x0000000fff0c7223 */ /* 0x000fca0000000011 */
[----:B------:R-:W-:-:S13]  /*05f0*/  FSETP.GT.AND P0, PT, |R12|, 1.469367938527859385e-39, PT ;  /* 0x001000000c00780b */ /* 0x000fda0003f04200 */
[----:B------:R-:W-:Y:S05]  /*0600*/  @P0 BRA P1, `(.L_x_10) ;  /* 0x0000000000100947 */ /* 0x000fea0000800000 */
[----:B------:R-:W-:Y:S02]  /*0610*/  MOV R36, R20 ;  /* 0x0000001400247202 */ /* 0x000fe40000000f00 */
[----:B------:R-:W-:Y:S02]  /*0620*/  MOV R37, R21 ;  /* 0x0000001500257202 */ /* 0x000fe40000000f00 */
[----:B------:R-:W-:-:S07]  /*0630*/  MOV R12, 0x650 ;  /* 0x00000650000c7802 */ /* 0x000fce0000000f00 */
[----:B0-----:R-:W-:Y:S05]  /*0640*/  CALL.REL.NOINC `($__internal_1_$__cuda_sm20_div_rn_f64_full) ;  /* 0x0000001800ac7944 */ /* 0x001fea0003c00000 */
.L_x_10:
[----:B------:R-:W-:Y:S05]  /*0650*/  BSYNC.RECONVERGENT B2 ;  /* 0x0000000000027941 */ /* 0x000fea0003800200 */
.L_x_9:
[----:B------:R-:W1:Y:S02]  /*0660*/  LDC.64 R14, c[0x0][0x380] ;  /* 0x0000e000ff0e7b82 */ /* 0x000e640000000a00 */
[----:B-1----:R-:W-:-:S05]  /*0670*/  IMAD.WIDE R28, R28, 0x4, R14 ;  /* 0x000000041c1c7825 */ /* 0x002fca00078e020e */
[----:B------:R-:W2:Y:S04]  /*0680*/  LDG.E R21, desc[UR6][R28.64] ;  /* 0x000000061c157981 */ /* 0x000ea8000c1e1900 */
[----:B------:R-:W3:Y:S04]  /*0690*/  LDG.E R15, desc[UR6][R28.64+0x15f900] ;  /* 0x15f900061c0f7981 */ /* 0x000ee8000c1e1900 */
[----:B------:R1:W4:Y:S01]  /*06a0*/  LDG.E R33, desc[UR6][R28.64+0x2bf200] ;  /* 0x2bf200061c217981 */ /* 0x000322000c1e1900 */
[----:B------:R-:W-:Y:S01]  /*06b0*/  FMUL.RZ R20, R19, 0.15915493667125701904 ;  /* 0x3e22f98313147820 */ /* 0x000fe2000040c000 */
[----:B------:R-:W-:Y:S01]  /*06c0*/  FMUL.RZ R22, R18, 0.15915493667125701904 ;  /* 0x3e22f98312167820 */ /* 0x000fe2000040c000 */
[----:B------:R-:W-:Y:S01]  /*06d0*/  FMUL.RZ R24, R2, 0.15915493667125701904 ;  /* 0x3e22f98302187820 */ /* 0x000fe2000040c000 */
[----:B------:R-:W1:Y:S01]  /*06e0*/  F2F.F32.F64 R16, R16 ;  /* 0x0000001000107310 */ /* 0x000e620000301000 */
[----:B------:R-:W-:-:S07]  /*06f0*/  VIADD R3, R3, 0x4000 ;  /* 0x0000400003037836 */ /* 0x000fce0000000000 */
[----:B------:R-:W-:Y:S08]  /*0700*/  MUFU.SIN R12, R20 ;  /* 0x00000014000c7308 */ /* 0x000ff00000000400 */
[----:B------:R-:W5:Y:S08]  /*0710*/  MUFU.COS R14, R20 ;  /* 0x00000014000e7308 */ /* 0x000f700000000000 */
[----:B------:R-:W-:Y:S08]  /*0720*/  MUFU.SIN R23, R22 ;  /* 0x0000001600177308 */ /* 0x000ff00000000400 */
[----:B------:R-:W0:Y:S01]  /*0730*/  MUFU.COS R25, R22 ;  /* 0x0000001600197308 */ /* 0x000e220000000000 */
[----:B-----5:R-:W-:-:S07]  /*0740*/  FFMA R19, R19, R12, R14 ;  /* 0x0000000c13137223 */ /* 0x020fce000000000e */
[----:B------:R-:W-:Y:S08]  /*0750*/  MUFU.SIN R27, R24 ;  /* 0x00000018001b7308 */ /* 0x000ff00000000400 */
[----:B------:R-:W5:Y:S01]  /*0760*/  MUFU.COS R31, R24 ;  /* 0x00000018001f7308 */ /* 0x000f620000000000 */
[----:B0-----:R-:W-:-:S04]  /*0770*/  FFMA R23, R18, R23, R25 ;  /* 0x0000001712177223 */ /* 0x001fc80000000019 */
[----:B-1----:R-:W-:Y:S01]  /*0780*/  FMUL R28, R16, R23 ;  /* 0x00000017101c7220 */ /* 0x002fe20000400000 */
[----:B-----5:R-:W-:Y:S01]  /*0790*/  FFMA R27, R2, R27, R31 ;  /* 0x0000001b021b7223 */ /* 0x020fe2000000001f */
[----:B------:R-:W-:-:S03]  /*07a0*/  FMUL R2, R16, R19 ;  /* 0x0000001310027220 */ /* 0x000fc60000400000 */
[----:B------:R-:W-:Y:S01]  /*07b0*/  FMUL R30, R16, R27 ;  /* 0x0000001b101e7220 */ /* 0x000fe20000400000 */
[----:B--2---:R-:W-:Y:S01]  /*07c0*/  FFMA R2, R2, R21, RZ ;  /* 0x0000001502027223 */ /* 0x004fe200000000ff */
[----:B---3--:R-:W-:Y:S02]  /*07d0*/  FFMA R28, R28, R15, RZ ;  /* 0x0000000f1c1c7223 */ /* 0x008fe400000000ff */
[----:B----4-:R-:W-:-:S07]  /*07e0*/  FFMA R30, R30, R33, RZ ;  /* 0x000000211e1e7223 */ /* 0x010fce00000000ff */
.L_x_3:
[----:B------:R-:W-:Y:S05]  /*07f0*/  BSYNC.RECONVERGENT B1 ;  /* 0x0000000000017941 */ /* 0x000fea0003800200 */
.L_x_2:
[----:B------:R-:W-:Y:S01]  /*0800*/  ISETP.GE.U32.AND P0, PT, R0, 0x4000, PT ;  /* 0x000040000000780c */ /* 0x000fe20003f06070 */
[----:B------:R-:W-:-:S12]  /*0810*/  BSSY.RECONVERGENT B1, `(.L_x_11) ;  /* 0x00000c8000017945 */ /* 0x000fd80003800200 */
[----:B------:R-:W-:Y:S05]  /*0820*/  @!P0 BRA `(.L_x_12) ;  /* 0x0000000c00188947 */ /* 0x000fea0003800000 */
[----:B------:R-:W1:Y:S02]  /*0830*/  LDC.64 R14, c[0x0][0x3a8] ;  /* 0x0000ea00ff0e7b82 */ /* 0x000e640000000a00 */
[----:B-1----:R-:W-:-:S03]  /*0840*/  IMAD.WIDE.U32 R14, R3, 0x4, R14 ;  /* 0x00000004030e7825 */ /* 0x002fc600078e000e */
[----:B------:R-:W-:-:S04]  /*0850*/  IADD3 R18, P0, PT, R14, 0x10000, RZ ;  /* 0x000100000e127810 */ /* 0x000fc80007f1e0ff */
[----:B------:R-:W-:-:S09]  /*0860*/  IADD3.X R19, PT, PT, RZ, R15, RZ, P0, !PT ;  /* 0x0000000fff137210 */ /* 0x000fd200007fe4ff */
.L_x_27:
[----:B------:R-:W2:Y:S01]  /*0870*/  LDG.E R29, desc[UR6][R18.64+-0x10000] ;  /* 0xff000006121d7981 */ /* 0x000ea2000c1e1900 */
[----:B------:R-:W1:Y:S08]  /*0880*/  LDC.64 R16, c[0x0][0x390] ;  /* 0x0000e400ff107b82 */ /* 0x000e700000000a00 */
[----:B------:R-:W3:Y:S01]  /*0890*/  LDC.64 R14, c[0x0][0x388] ;  /* 0x0000e200ff0e7b82 */ /* 0x000ee20000000a00 */
[----:B--2---:R-:W-:-:S05]  /*08a0*/  IMAD.HI R0, R29, 0x1b4e81b5, RZ ;  /* 0x1b4e81b51d007827 */ /* 0x004fca00078e02ff */
[----:B------:R-:W-:-:S04]  /*08b0*/  SHF.R.U32.HI R21, RZ, 0x1f, R0 ;  /* 0x0000001fff157819 */ /* 0x000fc80000011600 */
[----:B------:R-:W-:-:S05]  /*08c0*/  LEA.HI.SX32 R21, R0, R21, 0x1a ;  /* 0x0000001500157211 */ /* 0x000fca00078fd2ff */
[C---:B------:R-:W-:Y:S02]  /*08d0*/  IMAD R23, R21.reuse, -0x258, R29 ;  /* 0xfffffda815177824 */ /* 0x040fe400078e021d */
[----:B-1----:R-:W-:-:S04]  /*08e0*/  IMAD.WIDE R16, R21, 0x4, R16 ;  /* 0x0000000415107825 */ /* 0x002fc800078e0210 */
        /* <DEDUP_REMOVED lines=13> */
[----:B------:R-:W-:Y:S01]  /*09c0*/  IMAD.MOV.U32 R22, RZ, RZ, R0 ;  /* 0x000000ffff167224 */ /* 0x000fe200078e0000 */
[----:B------:R-:W-:-:S07]  /*09d0*/  MOV R20, 0x9f0 ;  /* 0x000009f000147802 */ /* 0x000fce0000000f00 */
[----:B0-----:R-:W-:Y:S05]  /*09e0*/  CALL.REL.NOINC `($__internal_2_$__cuda_sm20_sqrt_rn_f32_slowpath) ;  /* 0x0000001c00387944 */ /* 0x001fea0003c00000 */
[----:B------:R-:W-:Y:S01]  /*09f0*/  MOV R33, R12 ;  /* 0x0000000c00217202 */ /* 0x000fe20000000f00 */
[----:B------:R-:W-:Y:S06]  /*0a00*/  BRA `(.L_x_15) ;  /* 0x0000000000107947 */ /* 0x000fec0003800000 */
.L_x_14:
[----:B------:R-:W-:Y:S01]  /*0a10*/  FMUL.FTZ R33, R0, R21 ;  /* 0x0000001500217220 */ /* 0x000fe20000410000 */
[----:B------:R-:W-:-:S03]  /*0a20*/  FMUL.FTZ R14, R21, 0.5 ;  /* 0x3f000000150e7820 */ /* 0x000fc60000410000 */
[----:B------:R-:W-:-:S04]  /*0a30*/  FFMA R12, -R33, R33, R0 ;  /* 0x00000021210c7223 */ /* 0x000fc80000000100 */
[----:B------:R-:W-:-:S07]  /*0a40*/  FFMA R33, R12, R14, R33 ;  /* 0x0000000e0c217223 */ /* 0x000fce0000000021 */
.L_x_15:
[----:B------:R-:W-:Y:S05]  /*0a50*/  BSYNC.RECONVERGENT B2 ;  /* 0x0000000000027941 */ /* 0x000fea0003800200 */
.L_x_13:
[----:B------:R1:W2:Y:S01]  /*0a60*/  F2F.F64.F32 R14, R33 ;  /* 0x00000021000e7310 */ /* 0x0002a20000201800 */
[----:B------:R-:W-:Y:S01]  /*0a70*/  BSSY.RECONVERGENT B2, `(.L_x_16) ;  /* 0x0000011000027945 */ /* 0x000fe20003800200 */
[-C--:B------:R-:W-:Y:S01]  /*0a80*/  FMUL R31, R6, R33.reuse ;  /* 0x00000021061f7220 */ /* 0x080fe20000400000 */
[-C--:B------:R-:W-:Y:S01]  /*0a90*/  FMUL R32, R5, R33.reuse ;  /* 0x0000002105207220 */ /* 0x080fe20000400000 */
[----:B-1----:R-:W-:-:S04]  /*0aa0*/  FMUL R33, R4, R33 ;  /* 0x0000002104217220 */ /* 0x002fc80000400000 */
[----:B--2---:R-:W1:Y:S01]  /*0ab0*/  MUFU.RCP64H R23, R15 ;  /* 0x0000000f00177308 */ /* 0x004e620000001800 */
[----:B------:R-:W-:-:S04]  /*0ac0*/  IADD3 R22, PT, PT, R15, 0x300402, RZ ;  /* 0x003004020f167810 */ /* 0x000fc80007ffe0ff */
[----:B------:R-:W-:Y:S02]  /*0ad0*/  FSETP.GEU.AND P0, PT, |R22|, 5.8789094863358348022e-39, PT ;  /* 0x004004021600780b */ /* 0x000fe40003f0e200 */
[----:B-1----:R-:W-:-:S08]  /*0ae0*/  DFMA R16, -R14, R22, 1 ;  /* 0x3ff000000e10742b */ /* 0x002fd00000000116 */
[----:B------:R-:W-:-:S08]  /*0af0*/  DFMA R16, R16, R16, R16 ;  /* 0x000000101010722b */ /* 0x000fd00000000010 */
[----:B------:R-:W-:-:S08]  /*0b00*/  DFMA R16, R22, R16, R22 ;  /* 0x000000101610722b */ /* 0x000fd00000000016 */
[----:B------:R-:W-:-:S08]  /*0b10*/  DFMA R20, -R14, R16, 1 ;  /* 0x3ff000000e14742b */ /* 0x000fd00000000110 */
[----:B------:R-:W-:Y:S01]  /*0b20*/  DFMA R20, R16, R20, R16 ;  /* 0x000000141014722b */ /* 0x000fe20000000010 */
[----:B------:R-:W-:Y:S10]  /*0b30*/  @P0 BRA `(.L_x_17) ;  /* 0x0000000000100947 */ /* 0x000ff40003800000 */
[----:B------:R-:W-:Y:S02]  /*0b40*/  LOP3.LUT R16, R15, 0x7fffffff, RZ, 0xc0, !PT ;  /* 0x7fffffff0f107812 */ /* 0x000fe400078ec0ff */
[----:B------:R-:W-:-:S03]  /*0b50*/  MOV R12, 0xb80 ;  /* 0x00000b80000c7802 */ /* 0x000fc60000000f00 */
[----:B------:R-:W-:-:S07]  /*0b60*/  VIADD R16, R16, 0xfff00000 ;  /* 0xfff0000010107836 */ /* 0x000fce0000000000 */
[----:B0-----:R-:W-:Y:S05]  /*0b70*/  CALL.REL.NOINC `($__internal_0_$__cuda_sm20_dblrcp_rn_slowpath_v3) ;  /* 0x0000001000c47944 */ /* 0x001fea0003c00000 */
.L_x_17:
[----:B------:R-:W-:Y:S05]  /*0b80*/  BSYNC.RECONVERGENT B2 ;  /* 0x0000000000027941 */ /* 0x000fea0003800200 */
.L_x_16:
[----:B------:R-:W1:Y:S01]  /*0b90*/  F2F.F64.F32 R14, R0 ;  /* 0x00000000000e7310 */ /* 0x000e620000201800 */
[----:B------:R-:W-:Y:S01]  /*0ba0*/  MOV R22, 0x1 ;  /* 0x0000000100167802 */ /* 0x000fe20000000f00 */
[----:B------:R-:W-:Y:S01]  /*0bb0*/  BSSY.RECONVERGENT B2, `(.L_x_18) ;  /* 0x0000012000027945 */ /* 0x000fe20003800200 */
[----:B------:R-:W-:-:S05]  /*0bc0*/  FSETP.GEU.AND P1, PT, |R21|, 6.5827683646048100446e-37, PT ;  /* 0x036000001500780b */ /* 0x000fca0003f2e200 */
        /* <DEDUP_REMOVED lines=12> */
[----:B------:R-:W-:Y:S01]  /*0c90*/  MOV R36, R20 ;  /* 0x0000001400247202 */ /* 0x000fe20000000f00 */
[----:B------:R-:W-:Y:S01]  /*0ca0*/  IMAD.MOV.U32 R37, RZ, RZ, R21 ;  /* 0x000000ffff257224 */ /* 0x000fe200078e0015 */
[----:B------:R-:W-:-:S07]  /*0cb0*/  MOV R12, 0xcd0 ;  /* 0x00000cd0000c7802 */ /* 0x000fce0000000f00 */
[----:B0-----:R-:W-:Y:S05]  /*0cc0*/  CALL.REL.NOINC `($__internal_1_$__cuda_sm20_div_rn_f64_full) ;  /* 0x00000014000c7944 */ /* 0x001fea0003c00000 */
.L_x_19:
[----:B------:R-:W-:Y:S05]  /*0cd0*/  BSYNC.RECONVERGENT B2 ;  /* 0x0000000000027941 */ /* 0x000fea0003800200 */
.L_x_18:
[----:B------:R-:W2:Y:S01]  /*0ce0*/  LDG.E R0, desc[UR6][R18.64] ;  /* 0x0000000612007981 */ /* 0x000ea2000c1e1900 */
[----:B------:R-:W1:Y:S08]  /*0cf0*/  LDC.64 R22, c[0x0][0x390] ;  /* 0x0000e400ff167b82 */ /* 0x000e700000000a00 */
[----:B------:R-:W3:Y:S01]  /*0d00*/  LDC.64 R14, c[0x0][0x388] ;  /* 0x0000e200ff0e7b82 */ /* 0x000ee20000000a00 */
[----:B--2---:R-:W-:-:S05]  /*0d10*/  IMAD.HI R12, R0, 0x1b4e81b5, RZ ;  /* 0x1b4e81b5000c7827 */ /* 0x004fca00078e02ff */
[----:B------:R-:W-:-:S04]  /*0d20*/  SHF.R.U32.HI R21, RZ, 0x1f, R12 ;  /* 0x0000001fff157819 */ /* 0x000fc8000001160c */
[----:B------:R-:W-:-:S05]  /*0d30*/  LEA.HI.SX32 R21, R12, R21, 0x1a ;  /* 0x000000150c157211 */ /* 0x000fca00078fd2ff */
[C---:B------:R-:W-:Y:S02]  /*0d40*/  IMAD R25, R21.reuse, -0x258, R0 ;  /* 0xfffffda815197824 */ /* 0x040fe400078e0200 */
[----:B-1----:R-:W-:Y:S02]  /*0d50*/  IMAD.WIDE R22, R21, 0x4, R22 ;  /* 0x0000000415167825 */ /* 0x002fe400078e0216 */
[----:B------:R-:W1:Y:S02]  /*0d60*/  LDC.64 R20, c[0x0][0x380] ;  /* 0x0000e000ff147b82 */ /* 0x000e640000000a00 */
[----:B---3--:R-:W-:Y:S02]  /*0d70*/  IMAD.WIDE R14, R25, 0x4, R14 ;  /* 0x00000004190e7825 */ /* 0x008fe400078e020e */
[----:B------:R2:W3:Y:S04]  /*0d80*/  LDG.E R22, desc[UR6][R22.64] ;  /* 0x0000000616167981 */ /* 0x0004e8000c1e1900 */
[----:B------:R4:W5:Y:S01]  /*0d90*/  LDG.E R15, desc[UR6][R14.64] ;  /* 0x000000060e0f7981 */ /* 0x000962000c1e1900 */
[----:B-1----:R-:W-:-:S05]  /*0da0*/  IMAD.WIDE R20, R29, 0x4, R20 ;  /* 0x000000041d147825 */ /* 0x002fca00078e0214 */
[----:B------:R-:W5:Y:S04]  /*0db0*/  LDG.E R29, desc[UR6][R20.64] ;  /* 0x00000006141d7981 */ /* 0x000f68000c1e1900 */
[----:B------:R-:W5:Y:S04]  /*0dc0*/  LDG.E R25, desc[UR6][R20.64+0x15f900] ;  /* 0x15f9000614197981 */ /* 0x000f68000c1e1900 */
[----:B------:R1:W5:Y:S01]  /*0dd0*/  LDG.E R27, desc[UR6][R20.64+0x2bf200] ;  /* 0x2bf20006141b7981 */ /* 0x000362000c1e1900 */
[----:B------:R-:W-:Y:S01]  /*0de0*/  FMUL.RZ R35, R31, 0.15915493667125701904 ;  /* 0x3e22f9831f237820 */ /* 0x000fe2000040c000 */
[----:B------:R-:W-:Y:S01]  /*0df0*/  FMUL.RZ R36, R32, 0.15915493667125701904 ;  /* 0x3e22f98320247820 */ /* 0x000fe2000040c000 */
[----:B------:R-:W-:Y:S01]  /*0e00*/  FMUL.RZ R37, R33, 0.15915493667125701904 ;  /* 0x3e22f98321257820 */ /* 0x000fe2000040c000 */
[----:B------:R-:W0:Y:S01]  /*0e10*/  F2F.F32.F64 R16, R16 ;  /* 0x0000001000107310 */ /* 0x000e220000301000 */
[----:B------:R-:W-:Y:S07]  /*0e20*/  BSSY.RECONVERGENT B2, `(.L_x_20) ;  /* 0x0000021000027945 */ /* 0x000fee0003800200 */
[----:B------:R-:W-:Y:S08]  /*0e30*/  MUFU.SIN R34, R35 ;  /* 0x0000002300227308 */ /* 0x000ff00000000400 */
[----:B------:R-:W4:Y:S08]  /*0e40*/  MUFU.COS R26, R35 ;  /* 0x00000023001a7308 */ /* 0x000f300000000000 */
[----:B------:R-:W-:Y:S08]  /*0e50*/  MUFU.SIN R24, R36 ;  /* 0x0000002400187308 */ /* 0x000ff00000000400 */
[----:B--2---:R-:W2:Y:S01]  /*0e60*/  MUFU.COS R23, R36 ;  /* 0x0000002400177308 */ /* 0x004ea20000000000 */
[----:B----4-:R-:W-:-:S04]  /*0e70*/  FFMA R31, R31, R34, R26 ;  /* 0x000000221f1f7223 */ /* 0x010fc8000000001a */
[----:B0-----:R-:W-:-:S03]  /*0e80*/  FMUL R31, R16, R31 ;  /* 0x0000001f101f7220 */ /* 0x001fc60000400000 */
[----:B------:R-:W-:Y:S08]  /*0e90*/  MUFU.SIN R14, R37 ;  /* 0x00000025000e7308 */ /* 0x000ff00000000400 */
[----:B------:R-:W0:Y:S01]  /*0ea0*/  MUFU.COS R12, R37 ;  /* 0x00000025000c7308 */ /* 0x000e220000000000 */
[----:B--2---:R-:W-:-:S04]  /*0eb0*/  FFMA R23, R32, R24, R23 ;  /* 0x0000001820177223 */ /* 0x004fc80000000017 */
[----:B------:R-:W-:Y:S01]  /*0ec0*/  FMUL R23, R16, R23 ;  /* 0x0000001710177220 */ /* 0x000fe20000400000 */
[----:B0-----:R-:W-:-:S04]  /*0ed0*/  FFMA R33, R33, R14, R12 ;  /* 0x0000000e21217223 */ /* 0x001fc8000000000c */
[----:B------:R-:W-:Y:S01]  /*0ee0*/  FMUL R33, R16, R33 ;  /* 0x0000002110217220 */ /* 0x000fe20000400000 */
[----:B---3--:R-:W-:Y:S01]  /*0ef0*/  FADD R22, -R7, R22 ;  /* 0x0000001607167221 */ /* 0x008fe20000000100 */
[----:B-----5:R-:W-:-:S03]  /*0f00*/  FADD R15, -R8, R15 ;  /* 0x0000000f080f7221 */ /* 0x020fc60000000100 */
[----:B------:R-:W-:-:S04]  /*0f10*/  FMUL R22, R22, R22 ;  /* 0x0000001616167220 */ /* 0x000fc80000400000 */
[----:B------:R-:W-:-:S04]  /*0f20*/  FFMA R22, R15, R15, R22 ;  /* 0x0000000f0f167223 */ /* 0x000fc80000000016 */
[----:B------:R-:W-:-:S04]  /*0f30*/  FADD R22, R9, R22 ;  /* 0x0000001609167221 */ /* 0x000fc80000000000 */
[----:B------:R0:W2:Y:S01]  /*0f40*/  MUFU.RSQ R15, R22 ;  /* 0x00000016000f7308 */ /* 0x0000a20000001400 */
[----:B-1----:R-:W-:-:S04]  /*0f50*/  IADD3 R20, PT, PT, R22, -0xd000000, RZ ;  /* 0xf300000016147810 */ /* 0x002fc80007ffe0ff */
[----:B------:R-:W-:Y:S01]  /*0f60*/  ISETP.GT.U32.AND P0, PT, R20, 0x727fffff, PT ;  /* 0x727fffff1400780c */ /* 0x000fe20003f04070 */
[----:B------:R-:W-:Y:S01]  /*0f70*/  FFMA R2, R31, R29, R2 ;  /* 0x0000001d1f027223 */ /* 0x000fe20000000002 */
[----:B------:R-:W-:Y:S01]  /*0f80*/  FFMA R28, R23, R25, R28 ;  /* 0x00000019171c7223 */ /* 0x000fe2000000001c */
[----:B------:R-:W-:-:S10]  /*0f90*/  FFMA R30, R33, R27, R30 ;  /* 0x0000001b211e7223 */ /* 0x000fd4000000001e */
[----:B0-2---:R-:W-:Y:S05]  /*0fa0*/  @!P0 BRA `(.L_x_21) ;  /* 0x0000000000108947 */ /* 0x005fea0003800000 */
[----:B------:R-:W-:-:S07]  /*0fb0*/  MOV R20, 0xfd0 ;  /* 0x00000fd000147802 */ /* 0x000fce0000000f00 */
[----:B------:R-:W-:Y:S05]  /*0fc0*/  CALL.REL.NOINC `($__internal_2_$__cuda_sm20_sqrt_rn_f32_slowpath) ;  /* 0x0000001400c07944 */ /* 0x000fea0003c00000 */
[----:B------:R-:W-:Y:S01]  /*0fd0*/  MOV R29, R12 ;  /* 0x0000000c001d7202 */ /* 0x000fe20000000f00 */
[----:B------:R-:W-:Y:S06]  /*0fe0*/  BRA `(.L_x_22) ;  /* 0x0000000000107947 */ /* 0x000fec0003800000 */
.L_x_21:
[----:B------:R-:W-:Y:S01]  /*0ff0*/  FMUL.FTZ R29, R22, R15 ;  /* 0x0000000f161d7220 */ /* 0x000fe20000410000 */
[----:B------:R-:W-:-:S03]  /*1000*/  FMUL.FTZ R15, R15, 0.5 ;  /* 0x3f0000000f0f7820 */ /* 0x000fc60000410000 */
[----:B------:R-:W-:-:S04]  /*1010*/  FFMA R12, -R29, R29, R22 ;  /* 0x0000001d1d0c7223 */ /* 0x000fc80000000116 */
[----:B------:R-:W-:-:S07]  /*1020*/  FFMA R29, R12, R15, R29 ;  /* 0x0000000f0c1d7223 */ /* 0x000fce000000001d */
.L_x_22:
[----:B------:R-:W-:Y:S05]  /*1030*/  BSYNC.RECONVERGENT B2 ;  /* 0x0000000000027941 */ /* 0x000fea0003800200 */
.L_x_20:
[----:B------:R0:W1:Y:S01]  /*1040*/  F2F.F64.F32 R14, R29 ;  /* 0x0000001d000e7310 */ /* 0x0000620000201800 */
[----:B------:R-:W-:Y:S01]  /*1050*/  BSSY.RECONVERGENT B2, `(.L_x_23) ;  /* 0x0000011000027945 */ /* 0x000fe20003800200 */
[-C--:B------:R-:W-:Y:S01]  /*1060*/  FMUL R32, R6, R29.reuse ;  /* 0x0000001d06207220 */ /* 0x080fe20000400000 */
[-C--:B------:R-:W-:Y:S01]  /*1070*/  FMUL R31, R5, R29.reuse ;  /* 0x0000001d051f7220 */ /* 0x080fe20000400000 */
[----:B0-----:R-:W-:-:S04]  /*1080*/  FMUL R29, R4, R29 ;  /* 0x0000001d041d7220 */ /* 0x001fc80000400000 */
[----:B-1----:R-:W0:Y:S01]  /*1090*/  MUFU.RCP64H R25, R15 ;  /* 0x0000000f00197308 */ /* 0x002e220000001800 */
[----:B------:R-:W-:-:S05]  /*10a0*/  VIADD R24, R15, 0x300402 ;  /* 0x003004020f187836 */ /* 0x000fca0000000000 */
[----:B------:R-:W-:Y:S01]  /*10b0*/  FSETP.GEU.AND P0, PT, |R24|, 5.8789094863358348022e-39, PT ;  /* 0x004004021800780b */ /* 0x000fe20003f0e200 */
[----:B0-----:R-:W-:-:S08]  /*10c0*/  DFMA R16, -R14, R24, 1 ;  /* 0x3ff000000e10742b */ /* 0x001fd00000000118 */
[----:B------:R-:W-:-:S08]  /*10d0*/  DFMA R16, R16, R16, R16 ;  /* 0x000000101010722b */ /* 0x000fd00000000010 */
[----:B------:R-:W-:-:S08]  /*10e0*/  DFMA R16, R24, R16, R24 ;  /* 0x000000101810722b */ /* 0x000fd00000000018 */
[----:B------:R-:W-:-:S08]  /*10f0*/  DFMA R20, -R14, R16, 1 ;  /* 0x3ff000000e14742b */ /* 0x000fd00000000110 */
[----:B------:R-:W-:Y:S01]  /*1100*/  DFMA R20, R16, R20, R16 ;  /* 0x000000141014722b */ /* 0x000fe20000000010 */
[----:B------:R-:W-:Y:S10]  /*1110*/  @P0 BRA `(.L_x_24) ;  /* 0x0000000000100947 */ /* 0x000ff40003800000 */
[----:B------:R-:W-:Y:S02]  /*1120*/  LOP3.LUT R16, R15, 0x7fffffff, RZ, 0xc0, !PT ;  /* 0x7fffffff0f107812 */ /* 0x000fe400078ec0ff */
[----:B------:R-:W-:Y:S02]  /*1130*/  MOV R12, 0x1160 ;  /* 0x00001160000c7802 */ /* 0x000fe40000000f00 */
[----:B------:R-:W-:-:S07]  /*1140*/  IADD3 R16, PT, PT, R16, -0x100000, RZ ;  /* 0xfff0000010107810 */ /* 0x000fce0007ffe0ff */
[----:B------:R-:W-:Y:S05]  /*1150*/  CALL.REL.NOINC `($__internal_0_$__cuda_sm20_dblrcp_rn_slowpath_v3) ;  /* 0x0000000c004c7944 */ /* 0x000fea0003c00000 */
.L_x_24:
[----:B------:R-:W-:Y:S05]  /*1160*/  BSYNC.RECONVERGENT B2 ;  /* 0x0000000000027941 */ /* 0x000fea0003800200 */
.L_x_23:
[----:B------:R-:W0:Y:S01]  /*1170*/  F2F.F64.F32 R14, R22 ;  /* 0x00000016000e7310 */ /* 0x000e220000201800 */
[----:B------:R-:W-:Y:S01]  /*1180*/  MOV R24, 0x1 ;  /* 0x0000000100187802 */ /* 0x000fe20000000f00 */
[----:B------:R-:W-:Y:S01]  /*1190*/  BSSY.RECONVERGENT B2, `(.L_x_25) ;  /* 0x0000012000027945 */ /* 0x000fe20003800200 */
[----:B------:R-:W-:-:S05]  /*11a0*/  FSETP.GEU.AND P1, PT, |R21|, 6.5827683646048100446e-37, PT ;  /* 0x036000001500780b */ /* 0x000fca0003f2e200 */
[----:B0-----:R-:W0:Y:S02]  /*11b0*/  MUFU.RCP64H R25, R15 ;  /* 0x0000000f00197308 */ /* 0x001e240000001800 */
[----:B0-----:R-:W-:-:S08]  /*11c0*/  DFMA R16, -R14, R24, 1 ;  /* 0x3ff000000e10742b */ /* 0x001fd00000000118 */
        /* <DEDUP_REMOVED lines=10> */
[----:B------:R-:W-:Y:S01]  /*1270*/  IMAD.MOV.U32 R36, RZ, RZ, R20 ;  /* 0x000000ffff247224 */ /* 0x000fe200078e0014 */
[----:B------:R-:W-:Y:S02]  /*1280*/  MOV R37, R21 ;  /* 0x0000001500257202 */ /* 0x000fe40000000f00 */
[----:B------:R-:W-:-:S07]  /*1290*/  MOV R12, 0x12b0 ;  /* 0x000012b0000c7802 */ /* 0x000fce0000000f00 */
[----:B------:R-:W-:Y:S05]  /*12a0*/  CALL.REL.NOINC `($__internal_1_$__cuda_sm20_div_rn_f64_full) ;  /* 0x0000000c00947944 */ /* 0x000fea0003c00000 */
.L_x_26:
[----:B------:R-:W-:Y:S05]  /*12b0*/  BSYNC.RECONVERGENT B2 ;  /* 0x0000000000027941 */ /* 0x000fea0003800200 */
.L_x_25:
[----:B------:R-:W0:Y:S02]  /*12c0*/  LDC.64 R14, c[0x0][0x380] ;  /* 0x0000e000ff0e7b82 */ /* 0x000e240000000a00 */
[----:B0-----:R-:W-:-:S05]  /*12d0*/  IMAD.WIDE R14, R0, 0x4, R14 ;  /* 0x00000004000e7825 */ /* 0x001fca00078e020e */
[----:B------:R-:W2:Y:S04]  /*12e0*/  LDG.E R25, desc[UR6][R14.64] ;  /* 0x000000060e197981 */ /* 0x000ea8000c1e1900 */
[----:B------:R-:W3:Y:S04]  /*12f0*/  LDG.E R21, desc[UR6][R14.64+0x15f900] ;  /* 0x15f900060e157981 */ /* 0x000ee8000c1e1900 */
[----:B------:R-:W4:Y:S01]  /*1300*/  LDG.E R23, desc[UR6][R14.64+0x2bf200] ;  /* 0x2bf200060e177981 */ /* 0x000f22000c1e1900 */
[----:B------:R-:W-:Y:S01]  /*1310*/  FMUL.RZ R24, R32, 0.15915493667125701904 ;  /* 0x3e22f98320187820 */ /* 0x000fe2000040c000 */
[----:B------:R-:W-:Y:S01]  /*1320*/  FMUL.RZ R26, R31, 0.15915493667125701904 ;  /* 0x3e22f9831f1a7820 */ /* 0x000fe2000040c000 */
[----:B------:R-:W-:Y:S01]  /*1330*/  FMUL.RZ R34, R29, 0.15915493667125701904 ;  /* 0x3e22f9831d227820 */ /* 0x000fe2000040c000 */
[----:B------:R-:W-:Y:S01]  /*1340*/  IADD3 R18, P0, PT, R18, 0x20000, RZ ;  /* 0x0002000012127810 */ /* 0x000fe20007f1e0ff */
[----:B------:R-:W-:Y:S03]  /*1350*/  MUFU.SIN R27, R24 ;  /* 0x00000018001b7308 */ /* 0x000fe60000000400 */
[----:B------:R-:W-:-:S02]  /*1360*/  IADD3.X R19, PT, PT, RZ, R19, RZ, P0, !PT ;  /* 0x00000013ff137210 */ /* 0x000fc400007fe4ff */
[C---:B------:R-:W-:Y:S01]  /*1370*/  ISETP.GE.U32.AND P0, PT, R3.reuse, 0x4fe40, PT ;  /* 0x0004fe400300780c */ /* 0x040fe20003f06070 */
[----:B------:R-:W-:Y:S02]  /*1380*/  VIADD R3, R3, 0x8000 ;  /* 0x0000800003037836 */ /* 0x000fe40000000000 */
[----:B------:R-:W0:Y:S08]  /*1390*/  MUFU.COS R33, R24 ;  /* 0x0000001800217308 */ /* 0x000e300000000000 */
[----:B------:R-:W-:Y:S08]  /*13a0*/  MUFU.SIN R0, R26 ;  /* 0x0000001a00007308 */ /* 0x000ff00000000400 */
[----:B------:R-:W1:Y:S01]  /*13b0*/  MUFU.COS R12, R26 ;  /* 0x0000001a000c7308 */ /* 0x000e620000000000 */
[----:B0-----:R-:W-:-:S07]  /*13c0*/  FFMA R27, R32, R27, R33 ;  /* 0x0000001b201b7223 */ /* 0x001fce0000000021 */
[----:B------:R-:W-:Y:S08]  /*13d0*/  MUFU.SIN R20, R34 ;  /* 0x0000002200147308 */ /* 0x000ff00000000400 */
[----:B------:R-:W0:Y:S01]  /*13e0*/  MUFU.COS R22, R34 ;  /* 0x0000002200167308 */ /* 0x000e220000000000 */
[----:B-1----:R-:W-:-:S07]  /*13f0*/  FFMA R31, R31, R0, R12 ;  /* 0x000000001f1f7223 */ /* 0x002fce000000000c */
[----:B------:R-:W1:Y:S01]  /*1400*/  F2F.F32.F64 R16, R16 ;  /* 0x0000001000107310 */ /* 0x000e620000301000 */
[----:B0-----:R-:W-:Y:S01]  /*1410*/  FFMA R29, R29, R20, R22 ;  /* 0x000000141d1d7223 */ /* 0x001fe20000000016 */
[C---:B-1----:R-:W-:Y:S01]  /*1420*/  FMUL R27, R16.reuse, R27 ;  /* 0x0000001b101b7220 */ /* 0x042fe20000400000 */
[C---:B------:R-:W-:Y:S02]  /*1430*/  FMUL R31, R16.reuse, R31 ;  /* 0x0000001f101f7220 */ /* 0x040fe40000400000 */
[----:B------:R-:W-:Y:S01]  /*1440*/  FMUL R29, R16, R29 ;  /* 0x0000001d101d7220 */ /* 0x000fe20000400000 */
[----:B--2---:R-:W-:Y:S01]  /*1450*/  FFMA R2, R27, R25, R2 ;  /* 0x000000191b027223 */ /* 0x004fe20000000002 */
[----:B---3--:R-:W-:Y:S02]  /*1460*/  FFMA R28, R31, R21, R28 ;  /* 0x000000151f1c7223 */ /* 0x008fe4000000001c */
[----:B----4-:R-:W-:Y:S01]  /*1470*/  FFMA R30, R29, R23, R30 ;  /* 0x000000171d1e7223 */ /* 0x010fe2000000001e */
[----:B------:R-:W-:Y:S06]  /*1480*/  @!P0 BRA `(.L_x_27) ;  /* 0xfffffff000f88947 */ /* 0x000fec000383ffff */
.L_x_12:
[----:B------:R-:W-:Y:S05]  /*1490*/  BSYNC.RECONVERGENT B1 ;  /* 0x0000000000017941 */ /* 0x000fea0003800200 */
.L_x_11:
[----:B------:R1:W-:Y:S04]  /*14a0*/  STS [R11], R2 ;  /* 0x000000020b007388 */ /* 0x0003e80000000800 */
[----:B------:R1:W-:Y:S04]  /*14b0*/  STS [R11+0x400], R28 ;  /* 0x0004001c0b007388 */ /* 0x0003e80000000800 */
[----:B------:R1:W-:Y:S02]  /*14c0*/  STS [R11+0x800], R30 ;  /* 0x0008001e0b007388 */ /* 0x0003e40000000800 */
.L_x_1:
[----:B------:R-:W-:Y:S05]  /*14d0*/  BSYNC.RECONVERGENT B0 ;  /* 0x0000000000007941 */ /* 0x000fea0003800200 */
.L_x_0:
[C---:B------:R-:W-:Y:S01]  /*14e0*/  ISETP.GT.U32.AND P6, PT, R13.reuse, 0x7f, PT ;  /* 0x0000007f0d00780c */ /* 0x040fe20003fc4070 */
[----:B------:R-:W-:Y:S01]  /*14f0*/  BAR.SYNC.DEFER_BLOCKING 0x0 ;  /* 0x0000000000007b1d */ /* 0x000fe20000010000 */
[C---:B------:R-:W-:Y:S02]  /*1500*/  ISETP.GT.U32.AND P2, PT, R13.reuse, 0x3f, PT ;  /* 0x0000003f0d00780c */ /* 0x040fe40003f44070 */
[C---:B------:R-:W-:Y:S02]  /*1510*/  ISETP.GT.U32.AND P0, PT, R13.reuse, 0x1f, PT ;  /* 0x0000001f0d00780c */ /* 0x040fe40003f04070 */
[----:B------:R-:W-:Y:S01]  /*1520*/  P2R R0, PR, RZ, 0x4 ;  /* 0x00000004ff007803 */ /* 0x000fe20000000000 */
[----:B------:R-:W-:Y:S01]  /*1530*/  BSSY.RECONVERGENT B0, `(.L_x_28) ;  /* 0x0000013000007945 */ /* 0x000fe20003800200 */
[C---:B------:R-:W-:Y:S02]  /*1540*/  ISETP.GT.U32.AND P1, PT, R13.reuse, 0xf, PT ;  /* 0x0000000f0d00780c */ /* 0x040fe40003f24070 */
[----:B------:R-:W-:-:S02]  /*1550*/  ISETP.GT.U32.AND P2, PT, R13, 0x7, PT ;  /* 0x000000070d00780c */ /* 0x000fc40003f44070 */
[C---:B------:R-:W-:Y:S02]  /*1560*/  ISETP.GT.U32.AND P3, PT, R13.reuse, 0x3, PT ;  /* 0x000000030d00780c */ /* 0x040fe40003f64070 */
[C---:B------:R-:W-:Y:S02]  /*1570*/  ISETP.GT.U32.AND P4, PT, R13.reuse, 0x1, PT ;  /* 0x000000010d00780c */ /* 0x040fe40003f84070 */
[----:B------:R-:W-:Y:S01]  /*1580*/  ISETP.NE.AND P5, PT, R13, RZ, PT ;  /* 0x000000ff0d00720c */ /* 0x000fe20003fa5270 */
[----:B------:R-:W-:-:S12]  /*1590*/  @P6 BRA `(.L_x_29) ;  /* 0x0000000000306947 */ /* 0x000fd80003800000 */
[----:B------:R-:W-:Y:S04]  /*15a0*/  LDS R0, [R11+0x200] ;  /* 0x000200000b007984 */ /* 0x000fe80000000800 */
[----:B------:R-:W2:Y:S04]  /*15b0*/  LDS R3, [R11] ;  /* 0x000000000b037984 */ /* 0x000ea80000000800 */
[----:B-1----:R-:W-:Y:S04]  /*15c0*/  LDS R2, [R11+0x600] ;  /* 0x000600000b027984 */ /* 0x002fe80000000800 */
[----:B-----5:R-:W1:Y:S04]  /*15d0*/  LDS R5, [R11+0x400] ;  /* 0x000400000b057984 */ /* 0x020e680000000800 */
[----:B------:R-:W-:Y:S04]  /*15e0*/  LDS R4, [R11+0xa00] ;  /* 0x000a00000b047984 */ /* 0x000fe80000000800 */
[----:B------:R-:W3:Y:S01]  /*15f0*/  LDS R7, [R11+0x800] ;  /* 0x000800000b077984 */ /* 0x000ee20000000800 */
[----:B--2---:R-:W-:-:S05]  /*1600*/  FADD R0, R0, R3 ;  /* 0x0000000300007221 */ /* 0x004fca0000000000 */
[----:B------:R2:W-:Y:S01]  /*1610*/  STS [R11], R0 ;  /* 0x000000000b007388 */ /* 0x0005e20000000800 */
[----:B-1----:R-:W-:-:S05]  /*1620*/  FADD R2, R2, R5 ;  /* 0x0000000502027221 */ /* 0x002fca0000000000 */
[----:B------:R2:W-:Y:S01]  /*1630*/  STS [R11+0x400], R2 ;  /* 0x000400020b007388 */ /* 0x0005e20000000800 */
[----:B---3--:R-:W-:-:S05]  /*1640*/  FADD R4, R4, R7 ;  /* 0x0000000704047221 */ /* 0x008fca0000000000 */
[----:B------:R2:W-:Y:S02]  /*1650*/  STS [R11+0x800], R4 ;  /* 0x000800040b007388 */ /* 0x0005e40000000800 */
.L_x_29:
[----:B------:R-:W-:Y:S05]  /*1660*/  BSYNC.RECONVERGENT B0 ;  /* 0x0000000000007941 */ /* 0x000fea0003800200 */
.L_x_28:
[----:B------:R-:W-:Y:S01]  /*1670*/  BAR.SYNC.DEFER_BLOCKING 0x0 ;  /* 0x0000000000007b1d */ /* 0x000fe20000010000 */
[----:B------:R-:W-:-:S05]  /*1680*/  ISETP.GT.U32.AND P6, PT, R13, 0x3f, PT ;  /* 0x0000003f0d00780c */ /* 0x000fca0003fc4070 */
[----:B------:R-:W-:Y:S08]  /*1690*/  BSSY.RECONVERGENT B0, `(.L_x_30) ;  /* 0x000000e000007945 */ /* 0x000ff00003800200 */
[----:B------:R-:W-:Y:S05]  /*16a0*/  @P6 BRA `(.L_x_31) ;  /* 0x0000000000306947 */ /* 0x000fea0003800000 */
[----:B--2---:R-:W-:Y:S04]  /*16b0*/  LDS R0, [R11+0x100] ;  /* 0x000100000b007984 */ /* 0x004fe80000000800 */
        /* <DEDUP_REMOVED lines=11> */
.L_x_31:
[----:B------:R-:W-:Y:S05]  /*1770*/  BSYNC.RECONVERGENT B0 ;  /* 0x0000000000007941 */ /* 0x000fea0003800200 */
.L_x_30:
[----:B------:R-:W-:Y:S06]  /*1780*/  BAR.SYNC.DEFER_BLOCKING 0x0 ;  /* 0x0000000000007b1d */ /* 0x000fec0000010000 */
[----:B------:R-:W-:Y:S04]  /*1790*/  BSSY.RECONVERGENT B0, `(.L_x_32) ;  /* 0x000000e000007945 */ /* 0x000fe80003800200 */
[----:B------:R-:W-:Y:S05]  /*17a0*/  @P0 BRA `(.L_x_33) ;  /* 0x0000000000300947 */ /* 0x000fea0003800000 */
[----:B--2-4-:R-:W-:Y:S04]  /*17b0*/  LDS R0, [R11+0x80] ;  /* 0x000080000b007984 */ /* 0x014fe80000000800 */
        /* <DEDUP_REMOVED lines=11> */
.L_x_33:
[----:B------:R-:W-:Y:S05]  /*1870*/  BSYNC.RECONVERGENT B0 ;  /* 0x0000000000007941 */ /* 0x000fea0003800200 */
.L_x_32:
        /* <DEDUP_REMOVED lines=15> */
.L_x_35:
[----:B------:R-:W-:Y:S05]  /*1970*/  BSYNC.RECONVERGENT B0 ;  /* 0x0000000000007941 */ /* 0x000fea0003800200 */
.L_x_34:
        /* <DEDUP_REMOVED lines=15> */
.L_x_37:
[----:B------:R-:W-:Y:S05]  /*1a70*/  BSYNC.RECONVERGENT B0 ;  /* 0x0000000000007941 */ /* 0x000fea0003800200 */
.L_x_36:
        /* <DEDUP_REMOVED lines=15> */
.L_x_39:
[----:B------:R-:W-:Y:S05]  /*1b70*/  BSYNC.RECONVERGENT B0 ;  /* 0x0000000000007941 */ /* 0x000fea0003800200 */
.L_x_38:
        /* <DEDUP_REMOVED lines=15> */
.L_x_41:
[----:B------:R-:W-:Y:S05]  /*1c70*/  BSYNC.RECONVERGENT B0 ;  /* 0x0000000000007941 */ /* 0x000fea0003800200 */
.L_x_40:
[----:B------:R-:W-:Y:S06]  /*1c80*/  BAR.SYNC.DEFER_BLOCKING 0x0 ;  /* 0x0000000000007b1d */ /* 0x000fec0000010000 */
[----:B------:R-:W-:Y:S04]  /*1c90*/  BSSY.RECONVERGENT B0, `(.L_x_42) ;  /* 0x0000011000007945 */ /* 0x000fe80003800200 */
[----:B------:R-:W-:Y:S05]  /*1ca0*/  @P5 BRA `(.L_x_43) ;  /* 0x00000000003c5947 */ /* 0x000fea0003800000 */
[----:B------:R-:W3:Y:S01]  /*1cb0*/  S2UR UR5, SR_CgaCtaId ;  /* 0x00000000000579c3 */ /* 0x000ee20000008800 */
[----:B------:R-:W-:Y:S01]  /*1cc0*/  UMOV UR4, 0x400 ;  /* 0x0000040000047882 */ /* 0x000fe20000000000 */
[----:B------:R-:W-:Y:S04]  /*1cd0*/  LDS R3, [R11] ;  /* 0x000000000b037984 */ /* 0x000fe80000000800 */
[----:B--2-45:R-:W-:Y:S01]  /*1ce0*/  LDS R4, [R11+0x800] ;  /* 0x000800000b047984 */ /* 0x034fe20000000800 */
[----:B---3--:R-:W-:-:S09]  /*1cf0*/  ULEA UR4, UR5, UR4, 0x18 ;  /* 0x0000000405047291 */ /* 0x008fd2000f8ec0ff */
[----:B------:R-:W2:Y:S02]  /*1d00*/  LDS R0, [UR4+0x4] ;  /* 0x00000404ff007984 */ /* 0x000ea40008000800 */
[----:B--2---:R-:W-:Y:S02]  /*1d10*/  FADD R0, R0, R3 ;  /* 0x0000000300007221 */ /* 0x004fe40000000000 */
[----:B------:R-:W-:Y:S04]  /*1d20*/  LDS R3, [R11+0x400] ;  /* 0x000400000b037984 */ /* 0x000fe80000000800 */
[----:B------:R-:W-:Y:S04]  /*1d30*/  STS [R11], R0 ;  /* 0x000000000b007388 */ /* 0x000fe80000000800 */
[----:B-1----:R-:W1:Y:S02]  /*1d40*/  LDS R2, [UR4+0x404] ;  /* 0x00040404ff027984 */ /* 0x002e640008000800 */
[----:B-1----:R-:W-:-:S05]  /*1d50*/  FADD R2, R2, R3 ;  /* 0x0000000302027221 */ /* 0x002fca0000000000 */
[----:B------:R-:W-:Y:S04]  /*1d60*/  STS [R11+0x400], R2 ;  /* 0x000400020b007388 */ /* 0x000fe80000000800 */
[----:B------:R-:W1:Y:S02]  /*1d70*/  LDS R3, [UR4+0x804] ;  /* 0x00080404ff037984 */ /* 0x000e640008000800 */
[----:B-1----:R-:W-:-:S05]  /*1d80*/  FADD R4, R3, R4 ;  /* 0x0000000403047221 */ /* 0x002fca0000000000 */
[----:B------:R3:W-:Y:S02]  /*1d90*/  STS [R11+0x800], R4 ;  /* 0x000800040b007388 */ /* 0x0007e40000000800 */
.L_x_43:
[----:B------:R-:W-:Y:S05]  /*1da0*/  BSYNC.RECONVERGENT B0 ;  /* 0x0000000000007941 */ /* 0x000fea0003800200 */
.L_x_42:
[----:B------:R-:W-:Y:S06]  /*1db0*/  BAR.SYNC.DEFER_BLOCKING 0x0 ;  /* 0x0000000000007b1d */ /* 0x000fec0000010000 */
[----:B------:R-:W-:Y:S05]  /*1dc0*/  @P5 EXIT ;  /* 0x000000000000594d */ /* 0x000fea0003800000 */
[----:B------:R-:W0:Y:S01]  /*1dd0*/  S2UR UR5, SR_CgaCtaId ;  /* 0x00000000000579c3 */ /* 0x000e220000008800 */
[----:B------:R-:W-:-:S07]  /*1de0*/  UMOV UR4, 0x400 ;  /* 0x0000040000047882 */ /* 0x000fce0000000000 */
[----:B-12-4-:R-:W3:Y:S01]  /*1df0*/  LDC.64 R2, c[0x0][0x3a0] ;  /* 0x0000e800ff027b82 */ /* 0x016ee20000000a00 */
[----:B0-----:R-:W-:Y:S01]  /*1e00*/  ULEA UR4, UR5, UR4, 0x18 ;  /* 0x0000000405047291 */ /* 0x001fe2000f8ec0ff */
[----:B---3--:R-:W-:-:S08]  /*1e10*/  IMAD.WIDE.U32 R10, R10, 0x4, R2 ;  /* 0x000000040a0a7825 */ /* 0x008fd000078e0002 */
[----:B-----5:R-:W0:Y:S04]  /*1e20*/  LDS R5, [UR4] ;  /* 0x00000004ff057984 */ /* 0x020e280008000800 */
[----:B------:R-:W1:Y:S04]  /*1e30*/  LDS R7, [UR4+0x400] ;  /* 0x00040004ff077984 */ /* 0x000e680008000800 */
[----:B------:R-:W2:Y:S04]  /*1e40*/  LDS R9, [UR4+0x800] ;  /* 0x00080004ff097984 */ /* 0x000ea80008000800 */
[----:B0-----:R-:W-:Y:S04]  /*1e50*/  STG.E desc[UR6][R10.64], R5 ;  /* 0x000000050a007986 */ /* 0x001fe8000c101906 */
[----:B-1----:R-:W-:Y:S04]  /*1e60*/  STG.E desc[UR6][R10.64+0x100], R7 ;  /* 0x000100070a007986 */ /* 0x002fe8000c101906 */
[----:B--2---:R-:W-:Y:S01]  /*1e70*/  STG.E desc[UR6][R10.64+0x200], R9 ;  /* 0x000200090a007986 */ /* 0x004fe2000c101906 */
[----:B------:R-:W-:Y:S05]  /*1e80*/  EXIT ;  /* 0x000000000000794d */ /* 0x000fea0003800000 */
        .weak           $__internal_0_$__cuda_sm20_dblrcp_rn_slowpath_v3
        .type           $__internal_0_$__cuda_sm20_dblrcp_rn_slowpath_v3,@function
        .size           $__internal_0_$__cuda_sm20_dblrcp_rn_slowpath_v3,($__internal_1_$__cuda_sm20_div_rn_f64_full - $__internal_0_$__cuda_sm20_dblrcp_rn_slowpath_v3)
$__internal_0_$__cuda_sm20_dblrcp_rn_slowpath_v3:
[----:B------:R-:W-:Y:S01]  /*1e90*/  DSETP.GTU.AND P0, PT, |R14|, +INF , PT ;  /* 0x7ff000000e00742a */ /* 0x000fe20003f0c200 */
[----:B------:R-:W-:-:S13]  /*1ea0*/  BSSY.RECONVERGENT B3, `(.L_x_44) ;  /* 0x0000022000037945 */ /* 0x000fda0003800200 */
[----:B------:R-:W-:Y:S05]  /*1eb0*/  @P0 BRA `(.L_x_45) ;  /* 0x0000000000780947 */ /* 0x000fea0003800000 */
[----:B------:R-:W-:-:S04]  /*1ec0*/  LOP3.LUT R17, R15, 0x7fffffff, RZ, 0xc0, !PT ;  /* 0x7fffffff0f117812 */ /* 0x000fc800078ec0ff */
[----:B------:R-:W-:-:S04]  /*1ed0*/  IADD3 R20, PT, PT, R17, -0x1, RZ ;  /* 0xffffffff11147810 */ /* 0x000fc80007ffe0ff */
[----:B------:R-:W-:-:S13]  /*1ee0*/  ISETP.GE.U32.AND P0, PT, R20, 0x7fefffff, PT ;  /* 0x7fefffff1400780c */ /* 0x000fda0003f06070 */
[----:B------:R-:W-:Y:S02]  /*1ef0*/  @P0 LOP3.LUT R21, R15, 0x7ff00000, RZ, 0x3c, !PT ;  /* 0x7ff000000f150812 */ /* 0x000fe400078e3cff */
[----:B------:R-:W-:Y:S01]  /*1f00*/  @P0 MOV R20, RZ ;  /* 0x000000ff00140202 */ /* 0x000fe20000000f00 */
[----:B------:R-:W-:Y:S06]  /*1f10*/  @P0 BRA `(.L_x_46) ;  /* 0x0000000000680947 */ /* 0x000fec0003800000 */
[----:B------:R-:W-:-:S13]  /*1f20*/  ISETP.GE.U32.AND P0, PT, R17, 0x1000001, PT ;  /* 0x010000011100780c */ /* 0x000fda0003f06070 */
[----:B------:R-:W-:Y:S05]  /*1f30*/  @!P0 BRA `(.L_x_47) ;  /* 0x0000000000348947 */ /* 0x000fea0003800000 */
[----:B------:R-:W-:Y:S01]  /*1f40*/  VIADD R21, R15, 0xc0200000 ;  /* 0xc02000000f157836 */ /* 0x000fe20000000000 */
[----:B------:R-:W-:-:S03]  /*1f50*/  MOV R20, R14 ;  /* 0x0000000e00147202 */ /* 0x000fc60000000f00 */
[----:B------:R-:W0:Y:S03]  /*1f60*/  MUFU.RCP64H R17, R21 ;  /* 0x0000001500117308 */ /* 0x000e260000001800 */
[----:B0-----:R-:W-:-:S08]  /*1f70*/  DFMA R24, -R20, R16, 1 ;  /* 0x3ff000001418742b */ /* 0x001fd00000000110 */
[----:B------:R-:W-:-:S08]  /*1f80*/  DFMA R24, R24, R24, R24 ;  /* 0x000000181818722b */ /* 0x000fd00000000018 */
[----:B------:R-:W-:-:S08]  /*1f90*/  DFMA R24, R16, R24, R16 ;  /* 0x000000181018722b */ /* 0x000fd00000000010 */
[----:B------:R-:W-:-:S08]  /*1fa0*/  DFMA R16, -R20, R24, 1 ;  /* 0x3ff000001410742b */ /* 0x000fd00000000118 */
[----:B------:R-:W-:-:S08]  /*1fb0*/  DFMA R16, R24, R16, R24 ;  /* 0x000000101810722b */ /* 0x000fd00000000018 */
[----:B------:R-:W-:-:S08]  /*1fc0*/  DMUL R16, R16, 2.2250738585072013831e-308 ;  /* 0x0010000010107828 */ /* 0x000fd00000000000 */
[----:B------:R-:W-:-:S08]  /*1fd0*/  DFMA R14, -R14, R16, 1 ;  /* 0x3ff000000e0e742b */ /* 0x000fd00000000110 */
[----:B------:R-:W-:-:S08]  /*1fe0*/  DFMA R14, R14, R14, R14 ;  /* 0x0000000e0e0e722b */ /* 0x000fd0000000000e */
[----:B------:R-:W-:Y:S01]  /*1ff0*/  DFMA R20, R16, R14, R16 ;  /* 0x0000000e1014722b */ /* 0x000fe20000000010 */
[----:B------:R-:W-:Y:S10]  /*2000*/  BRA `(.L_x_46) ;  /* 0x00000000002c7947 */ /* 0x000ff40003800000 */
.L_x_47:
[----:B------:R-:W-:-:S06]  /*2010*/  DMUL R14, R14, 8.11296384146066816958e+31 ;  /* 0x469000000e0e7828 */ /* 0x000fcc0000000000 */
[----:B------:R-:W0:Y:S02]  /*2020*/  MUFU.RCP64H R17, R15 ;  /* 0x0000000f00117308 */ /* 0x000e240000001800 */
[----:B0-----:R-:W-:-:S08]  /*2030*/  DFMA R20, -R14, R16, 1 ;  /* 0x3ff000000e14742b */ /* 0x001fd00000000110 */
[----:B------:R-:W-:-:S08]  /*2040*/  DFMA R20, R20, R20, R20 ;  /* 0x000000141414722b */ /* 0x000fd00000000014 */
[----:B------:R-:W-:-:S08]  /*2050*/  DFMA R20, R16, R20, R16 ;  /* 0x000000141014722b */ /* 0x000fd00000000010 */
[----:B------:R-:W-:-:S08]  /*2060*/  DFMA R16, -R14, R20, 1 ;  /* 0x3ff000000e10742b */ /* 0x000fd00000000114 */
[----:B------:R-:W-:-:S08]  /*2070*/  DFMA R16, R20, R16, R20 ;  /* 0x000000101410722b */ /* 0x000fd00000000014 */
[----:B------:R-:W-:Y:S01]  /*2080*/  DMUL R20, R16, 8.11296384146066816958e+31 ;  /* 0x4690000010147828 */ /* 0x000fe20000000000 */
[----:B------:R-:W-:Y:S10]  /*2090*/  BRA `(.L_x_46) ;  /* 0x0000000000087947 */ /* 0x000ff40003800000 */
.L_x_45:
[----:B------:R-:W-:Y:S02]  /*20a0*/  LOP3.LUT R21, R15, 0x80000, RZ, 0xfc, !PT ;  /* 0x000800000f157812 */ /* 0x000fe400078efcff */
[----:B------:R-:W-:-:S07]  /*20b0*/  MOV R20, R14 ;  /* 0x0000000e00147202 */ /* 0x000fce0000000f00 */
.L_x_46:
[----:B------:R-:W-:Y:S05]  /*20c0*/  BSYNC.RECONVERGENT B3 ;  /* 0x0000000000037941 */ /* 0x000fea0003800200 */
.L_x_44:
[----:B------:R-:W-:Y:S01]  /*20d0*/  IMAD.MOV.U32 R14, RZ, RZ, R12 ;  /* 0x000000ffff0e7224 */ /* 0x000fe200078e000c */
[----:B------:R-:W-:-:S04]  /*20e0*/  MOV R15, 0x0 ;  /* 0x00000000000f7802 */ /* 0x000fc80000000f00 */
[----:B------:R-:W-:Y:S05]  /*20f0*/  RET.REL.NODEC R14 `(_Z6kernelPfS_S_S_S_Pi) ;  /* 0xffffffdc0ec07950 */ /* 0x000fea0003c3ffff */
        .weak           $__internal_1_$__cuda_sm20_div_rn_f64_full
        .type           $__internal_1_$__cuda_sm20_div_rn_f64_full,@function
        .size           $__internal_1_$__cuda_sm20_div_rn_f64_full,($__internal_2_$__cuda_sm20_sqrt_rn_f32_slowpath - $__internal_1_$__cuda_sm20_div_rn_f64_full)
$__internal_1_$__cuda_sm20_div_rn_f64_full:
[----:B------:R-:W-:Y:S01]  /*2100*/  FSETP.GEU.AND P2, PT, |R37|, 1.469367938527859385e-39, PT ;  /* 0x001000002500780b */ /* 0x000fe20003f4e200 */
[----:B------:R-:W-:Y:S01]  /*2110*/  BSSY.RECONVERGENT B3, `(.L_x_48) ;  /* 0x0000056000037945 */ /* 0x000fe20003800200 */
[C---:B------:R-:W-:Y:S02]  /*2120*/  FSETP.GEU.AND P0, PT, |R15|.reuse, 1.469367938527859385e-39, PT ;  /* 0x001000000f00780b */ /* 0x040fe40003f0e200 */
[----:B------:R-:W-:Y:S02]  /*2130*/  LOP3.LUT R16, R15, 0x800fffff, RZ, 0xc0, !PT ;  /* 0x800fffff0f107812 */ /* 0x000fe400078ec0ff */
[----:B------:R-:W-:Y:S02]  /*2140*/  LOP3.LUT R24, R37, 0x7ff00000, RZ, 0xc0, !PT ;  /* 0x7ff0000025187812 */ /* 0x000fe400078ec0ff */
[----:B------:R-:W-:Y:S02]  /*2150*/  LOP3.LUT R17, R16, 0x3ff00000, RZ, 0xfc, !PT ;  /* 0x3ff0000010117812 */ /* 0x000fe400078efcff */
[----:B------:R-:W-:-:S02]  /*2160*/  MOV R16, R14 ;  /* 0x0000000e00107202 */ /* 0x000fc40000000f00 */
[----:B------:R-:W-:Y:S02]  /*2170*/  MOV R25, 0x1ca00000 ;  /* 0x1ca0000000197802 */ /* 0x000fe40000000f00 */
[C---:B------:R-:W-:Y:S01]  /*2180*/  @!P2 LOP3.LUT R21, R15.reuse, 0x7ff00000, RZ, 0xc0, !PT ;  /* 0x7ff000000f15a812 */ /* 0x040fe200078ec0ff */
[----:B------:R-:W-:Y:S01]  /*2190*/  @!P0 DMUL R16, R14, 8.98846567431157953865e+307 ;  /* 0x7fe000000e108828 */ /* 0x000fe20000000000 */
[----:B------:R-:W-:Y:S02]  /*21a0*/  LOP3.LUT R27, R15, 0x7ff00000, RZ, 0xc0, !PT ;  /* 0x7ff000000f1b7812 */ /* 0x000fe400078ec0ff */
[C---:B------:R-:W-:Y:S02]  /*21b0*/  @!P2 ISETP.GE.U32.AND P3, PT, R24.reuse, R21, PT ;  /* 0x000000151800a20c */ /* 0x040fe40003f66070 */
[----:B------:R-:W-:Y:S01]  /*21c0*/  ISETP.GE.U32.AND P1, PT, R24, R27, PT ;  /* 0x0000001b1800720c */ /* 0x000fe20003f26070 */
[----:B------:R-:W0:Y:S01]  /*21d0*/  MUFU.RCP64H R35, R17 ;  /* 0x0000001100237308 */ /* 0x000e220000001800 */
[----:B------:R-:W-:-:S02]  /*21e0*/  @!P2 SEL R23, R25, 0x63400000, !P3 ;  /* 0x634000001917a807 */ /* 0x000fc40005800000 */
[----:B------:R-:W-:Y:S02]  /*21f0*/  SEL R21, R25, 0x63400000, !P1 ;  /* 0x6340000019157807 */ /* 0x000fe40004800000 */
[--C-:B------:R-:W-:Y:S02]  /*2200*/  @!P2 LOP3.LUT R20, R23, 0x80000000, R37.reuse, 0xf8, !PT ;  /* 0x800000001714a812 */ /* 0x100fe400078ef825 */
[----:B------:R-:W-:Y:S02]  /*2210*/  LOP3.LUT R21, R21, 0x800fffff, R37, 0xf8, !PT ;  /* 0x800fffff15157812 */ /* 0x000fe400078ef825 */
[----:B------:R-:W-:Y:S01]  /*2220*/  @!P2 LOP3.LUT R23, R20, 0x100000, RZ, 0xfc, !PT ;  /* 0x001000001417a812 */ /* 0x000fe200078efcff */
[----:B------:R-:W-:Y:S01]  /*2230*/  IMAD.MOV.U32 R20, RZ, RZ, R36 ;  /* 0x000000ffff147224 */ /* 0x000fe200078e0024 */
[----:B------:R-:W-:Y:S02]  /*2240*/  @!P2 MOV R22, RZ ;  /* 0x000000ff0016a202 */ /* 0x000fe40000000f00 */
[----:B------:R-:W-:-:S02]  /*2250*/  MOV R34, 0x1 ;  /* 0x0000000100227802 */ /* 0x000fc40000000f00 */
[----:B------:R-:W-:Y:S02]  /*2260*/  MOV R26, R24 ;  /* 0x00000018001a7202 */ /* 0x000fe40000000f00 */
[----:B------:R-:W-:Y:S01]  /*2270*/  @!P2 DFMA R20, R20, 2, -R22 ;  /* 0x400000001414a82b */ /* 0x000fe20000000816 */
[----:B------:R-:W-:Y:S01]  /*2280*/  @!P0 LOP3.LUT R27, R17, 0x7ff00000, RZ, 0xc0, !PT ;  /* 0x7ff00000111b8812 */ /* 0x000fe200078ec0ff */
[----:B0-----:R-:W-:-:S08]  /*2290*/  DFMA R22, R34, -R16, 1 ;  /* 0x3ff000002216742b */ /* 0x001fd00000000810 */
[----:B------:R-:W-:Y:S01]  /*22a0*/  DFMA R22, R22, R22, R22 ;  /* 0x000000161616722b */ /* 0x000fe20000000016 */
[----:B------:R-:W-:-:S07]  /*22b0*/  @!P2 LOP3.LUT R26, R21, 0x7ff00000, RZ, 0xc0, !PT ;  /* 0x7ff00000151aa812 */ /* 0x000fce00078ec0ff */
[----:B------:R-:W-:-:S08]  /*22c0*/  DFMA R34, R34, R22, R34 ;  /* 0x000000162222722b */ /* 0x000fd00000000022 */
[----:B------:R-:W-:-:S08]  /*22d0*/  DFMA R38, R34, -R16, 1 ;  /* 0x3ff000002226742b */ /* 0x000fd00000000810 */
[----:B------:R-:W-:-:S08]  /*22e0*/  DFMA R38, R34, R38, R34 ;  /* 0x000000262226722b */ /* 0x000fd00000000022 */
[----:B------:R-:W-:-:S08]  /*22f0*/  DMUL R34, R38, R20 ;  /* 0x0000001426227228 */ /* 0x000fd00000000000 */
[----:B------:R-:W-:-:S08]  /*2300*/  DFMA R22, R34, -R16, R20 ;  /* 0x800000102216722b */ /* 0x000fd00000000014 */
[----:B------:R-:W-:Y:S01]  /*2310*/  DFMA R22, R38, R22, R34 ;  /* 0x000000162616722b */ /* 0x000fe20000000022 */
[----:B------:R-:W-:-:S05]  /*2320*/  VIADD R34, R26, 0xffffffff ;  /* 0xffffffff1a227836 */ /* 0x000fca0000000000 */
[----:B------:R-:W-:Y:S02]  /*2330*/  ISETP.GT.U32.AND P0, PT, R34, 0x7feffffe, PT ;  /* 0x7feffffe2200780c */ /* 0x000fe40003f04070 */
[----:B------:R-:W-:-:S04]  /*2340*/  IADD3 R34, PT, PT, R27, -0x1, RZ ;  /* 0xffffffff1b227810 */ /* 0x000fc80007ffe0ff */
[----:B------:R-:W-:-:S13]  /*2350*/  ISETP.GT.U32.OR P0, PT, R34, 0x7feffffe, P0 ;  /* 0x7feffffe2200780c */ /* 0x000fda0000704470 */
[----:B------:R-:W-:Y:S05]  /*2360*/  @P0 BRA `(.L_x_49) ;  /* 0x00000000006c0947 */ /* 0x000fea0003800000 */
[----:B------:R-:W-:-:S04]  /*2370*/  LOP3.LUT R27, R15, 0x7ff00000, RZ, 0xc0, !PT ;  /* 0x7ff000000f1b7812 */ /* 0x000fc800078ec0ff */
[CC--:B------:R-:W-:Y:S02]  /*2380*/  VIADDMNMX R26, R24.reuse, -R27.reuse, 0xb9600000, !PT ;  /* 0xb9600000181a7446 */ /* 0x0c0fe4000780091b */
[----:B------:R-:W-:Y:S02]  /*2390*/  ISETP.GE.U32.AND P0, PT, R24, R27, PT ;  /* 0x0000001b1800720c */ /* 0x000fe40003f06070 */
[----:B------:R-:W-:Y:S02]  /*23a0*/  VIMNMX R26, PT, PT, R26, 0x46a00000, PT ;  /* 0x46a000001a1a7848 */ /* 0x000fe40003fe0100 */
[----:B------:R-:W-:-:S04]  /*23b0*/  SEL R25, R25, 0x63400000, !P0 ;  /* 0x6340000019197807 */ /* 0x000fc80004000000 */
[----:B------:R-:W-:Y:S01]  /*23c0*/  IADD3 R25, PT, PT, -R25, R26, RZ ;  /* 0x0000001a19197210 */ /* 0x000fe20007ffe1ff */
[----:B------:R-:W-:-:S03]  /*23d0*/  IMAD.MOV.U32 R26, RZ, RZ, RZ ;  /* 0x000000ffff1a7224 */ /* 0x000fc600078e00ff */
[----:B------:R-:W-:-:S06]  /*23e0*/  IADD3 R27, PT, PT, R25, 0x7fe00000, RZ ;  /* 0x7fe00000191b7810 */ /* 0x000fcc0007ffe0ff */
[----:B------:R-:W-:-:S10]  /*23f0*/  DMUL R34, R22, R26 ;  /* 0x0000001a16227228 */ /* 0x000fd40000000000 */
[----:B------:R-:W-:-:S13]  /*2400*/  FSETP.GTU.AND P0, PT, |R35|, 1.469367938527859385e-39, PT ;  /* 0x001000002300780b */ /* 0x000fda0003f0c200 */
[----:B------:R-:W-:Y:S05]  /*2410*/  @P0 BRA `(.L_x_50) ;  /* 0x0000000000940947 */ /* 0x000fea0003800000 */
[----:B------:R-:W-:Y:S01]  /*2420*/  DFMA R16, R22, -R16, R20 ;  /* 0x800000101610722b */ /* 0x000fe20000000014 */
[----:B------:R-:W-:-:S09]  /*2430*/  MOV R26, RZ ;  /* 0x000000ff001a7202 */ /* 0x000fd20000000f00 */
[C---:B------:R-:W-:Y:S02]  /*2440*/  FSETP.NEU.AND P0, PT, R17.reuse, RZ, PT ;  /* 0x000000ff1100720b */ /* 0x040fe40003f0d000 */
[----:B------:R-:W-:-:S04]  /*2450*/  LOP3.LUT R14, R17, 0x80000000, R15, 0x48, !PT ;  /* 0x80000000110e7812 */ /* 0x000fc800078e480f */
[----:B------:R-:W-:-:S07]  /*2460*/  LOP3.LUT R27, R14, R27, RZ, 0xfc, !PT ;  /* 0x0000001b0e1b7212 */ /* 0x000fce00078efcff */
[----:B------:R-:W-:Y:S05]  /*2470*/  @!P0 BRA `(.L_x_50) ;  /* 0x00000000007c8947 */ /* 0x000fea0003800000 */
[C---:B------:R-:W-:Y:S02]  /*2480*/  IADD3 R17, PT, PT, -R25.reuse, RZ, RZ ;  /* 0x000000ff19117210 */ /* 0x040fe40007ffe1ff */
[----:B------:R-:W-:Y:S02]  /*2490*/  MOV R16, RZ ;  /* 0x000000ff00107202 */ /* 0x000fe40000000f00 */
[----:B------:R-:W-:-:S04]  /*24a0*/  IADD3 R25, PT, PT, -R25, -0x43300000, RZ ;  /* 0xbcd0000019197810 */ /* 0x000fc80007ffe1ff */
[----:B------:R-:W-:Y:S02]  /*24b0*/  DFMA R16, R34, -R16, R22 ;  /* 0x800000102210722b */ /* 0x000fe40000000016 */
[----:B------:R-:W-:-:S08]  /*24c0*/  DMUL.RP R22, R22, R26 ;  /* 0x0000001a16167228 */ /* 0x000fd00000008000 */
[----:B------:R-:W-:Y:S02]  /*24d0*/  FSETP.NEU.AND P0, PT, |R17|, R25, PT ;  /* 0x000000191100720b */ /* 0x000fe40003f0d200 */
[----:B------:R-:W-:Y:S02]  /*24e0*/  LOP3.LUT R15, R23, R14, RZ, 0x3c, !PT ;  /* 0x0000000e170f7212 */ /* 0x000fe400078e3cff */
[----:B------:R-:W-:Y:S02]  /*24f0*/  FSEL R34, R22, R34, !P0 ;  /* 0x0000002216227208 */ /* 0x000fe40004000000 */
[----:B------:R-:W-:Y:S01]  /*2500*/  FSEL R35, R15, R35, !P0 ;  /* 0x000000230f237208 */ /* 0x000fe20004000000 */
[----:B------:R-:W-:Y:S06]  /*2510*/  BRA `(.L_x_50) ;  /* 0x0000000000547947 */ /* 0x000fec0003800000 */
.L_x_49:
[----:B------:R-:W-:-:S14]  /*2520*/  DSETP.NAN.AND P0, PT, R36, R36, PT ;  /* 0x000000242400722a */ /* 0x000fdc0003f08000 */
[----:B------:R-:W-:Y:S05]  /*2530*/  @P0 BRA `(.L_x_51) ;  /* 0x0000000000440947 */ /* 0x000fea0003800000 */
[----:B------:R-:W-:-:S14]  /*2540*/  DSETP.NAN.AND P0, PT, R14, R14, PT ;  /* 0x0000000e0e00722a */ /* 0x000fdc0003f08000 */
[----:B------:R-:W-:Y:S05]  /*2550*/  @P0 BRA `(.L_x_52) ;  /* 0x0000000000300947 */ /* 0x000fea0003800000 */
[----:B------:R-:W-:Y:S01]  /*2560*/  ISETP.NE.AND P0, PT, R26, R27, PT ;  /* 0x0000001b1a00720c */ /* 0x000fe20003f05270 */
[----:B------:R-:W-:Y:S01]  /*2570*/  IMAD.MOV.U32 R34, RZ, RZ, 0x0 ;  /* 0x00000000ff227424 */ /* 0x000fe200078e00ff */
[----:B------:R-:W-:-:S11]  /*2580*/  MOV R35, 0xfff80000 ;  /* 0xfff8000000237802 */ /* 0x000fd60000000f00 */
[----:B------:R-:W-:Y:S05]  /*2590*/  @!P0 BRA `(.L_x_50) ;  /* 0x0000000000348947 */ /* 0x000fea0003800000 */
[----:B------:R-:W-:Y:S02]  /*25a0*/  ISETP.NE.AND P0, PT, R26, 0x7ff00000, PT ;  /* 0x7ff000001a00780c */ /* 0x000fe40003f05270 */
[----:B------:R-:W-:Y:S02]  /*25b0*/  LOP3.LUT R35, R37, 0x80000000, R15, 0x48, !PT ;  /* 0x8000000025237812 */ /* 0x000fe400078e480f */
[----:B------:R-:W-:-:S13]  /*25c0*/  ISETP.EQ.OR P0, PT, R27, RZ, !P0 ;  /* 0x000000ff1b00720c */ /* 0x000fda0004702670 */
[----:B------:R-:W-:Y:S02]  /*25d0*/  @P0 LOP3.LUT R14, R35, 0x7ff00000, RZ, 0xfc, !PT ;  /* 0x7ff00000230e0812 */ /* 0x000fe400078efcff */
[----:B------:R-:W-:Y:S02]  /*25e0*/  @!P0 MOV R34, RZ ;  /* 0x000000ff00228202 */ /* 0x000fe40000000f00 */
[----:B------:R-:W-:Y:S01]  /*25f0*/  @P0 MOV R34, RZ ;  /* 0x000000ff00220202 */ /* 0x000fe20000000f00 */
[----:B------:R-:W-:Y:S01]  /*2600*/  @P0 IMAD.MOV.U32 R35, RZ, RZ, R14 ;  /* 0x000000ffff230224 */ /* 0x000fe200078e000e */
[----:B------:R-:W-:Y:S06]  /*2610*/  BRA `(.L_x_50) ;  /* 0x0000000000147947 */ /* 0x000fec0003800000 */
.L_x_52:
[----:B------:R-:W-:Y:S02]  /*2620*/  LOP3.LUT R35, R15, 0x80000, RZ, 0xfc, !PT ;  /* 0x000800000f237812 */ /* 0x000fe400078efcff */
[----:B------:R-:W-:Y:S01]  /*2630*/  MOV R34, R14 ;  /* 0x0000000e00227202 */ /* 0x000fe20000000f00 */
[----:B------:R-:W-:Y:S06]  /*2640*/  BRA `(.L_x_50) ;  /* 0x0000000000087947 */ /* 0x000fec0003800000 */
.L_x_51:
[----:B------:R-:W-:Y:S02]  /*2650*/  LOP3.LUT R35, R37, 0x80000, RZ, 0xfc, !PT ;  /* 0x0008000025237812 */ /* 0x000fe400078efcff */
[----:B------:R-:W-:-:S07]  /*2660*/  MOV R34, R36 ;  /* 0x0000002400227202 */ /* 0x000fce0000000f00 */
.L_x_50:
[----:B------:R-:W-:Y:S05]  /*2670*/  BSYNC.RECONVERGENT B3 ;  /* 0x0000000000037941 */ /* 0x000fea0003800200 */
.L_x_48:
[----:B------:R-:W-:Y:S01]  /*2680*/  HFMA2 R15, -RZ, RZ, 0, 0 ;  /* 0x00000000ff0f7431 */ /* 0x000fe200000001ff */
[----:B------:R-:W-:Y:S01]  /*2690*/  MOV R14, R12 ;  /* 0x0000000c000e7202 */ /* 0x000fe20000000f00 */
[----:B------:R-:W-:Y:S01]  /*26a0*/  IMAD.MOV.U32 R17, RZ, RZ, R35 ;  /* 0x000000ffff117224 */ /* 0x000fe200078e0023 */
[----:B------:R-:W-:Y:S02]  /*26b0*/  MOV R16, R34 ;  /* 0x0000002200107202 */ /* 0x000fe40000000f00 */
[----:B------:R-:W-:Y:S05]  /*26c0*/  RET.REL.NODEC R14 `(_Z6kernelPfS_S_S_S_Pi) ;  /* 0xffffffd80e4c7950 */ /* 0x000fea0003c3ffff */
        .weak           $__internal_2_$__cuda_sm20_sqrt_rn_f32_slowpath
        .type           $__internal_2_$__cuda_sm20_sqrt_rn_f32_slowpath,@function
        .size           $__internal_2_$__cuda_sm20_sqrt_rn_f32_slowpath,(.L_x_125 - $__internal_2_$__cuda_sm20_sqrt_rn_f32_slowpath)
$__internal_2_$__cuda_sm20_sqrt_rn_f32_slowpath:
[----:B------:R-:W-:-:S13]  /*26d0*/  LOP3.LUT P0, RZ, R22, 0x7fffffff, RZ, 0xc0, !PT ;  /* 0x7fffffff16ff7812 */ /* 0x000fda000780c0ff */
[----:B------:R-:W-:Y:S01]  /*26e0*/  @!P0 MOV R12, R22 ;  /* 0x00000016000c8202 */ /* 0x000fe20000000f00 */
[----:B------:R-:W-:Y:S06]  /*26f0*/  @!P0 BRA `(.L_x_53) ;  /* 0x0000000000408947 */ /* 0x000fec0003800000 */
[----:B------:R-:W-:-:S13]  /*2700*/  FSETP.GEU.FTZ.AND P0, PT, R22, RZ, PT ;  /* 0x000000ff1600720b */ /* 0x000fda0003f1e000 */
[----:B------:R-:W-:Y:S01]  /*2710*/  @!P0 IMAD.MOV.U32 R12, RZ, RZ, 0x7fffffff ;  /* 0x7fffffffff0c8424 */ /* 0x000fe200078e00ff */
[----:B------:R-:W-:Y:S06]  /*2720*/  @!P0 BRA `(.L_x_53) ;  /* 0x0000000000348947 */ /* 0x000fec0003800000 */
[----:B------:R-:W-:-:S13]  /*2730*/  FSETP.GTU.FTZ.AND P0, PT, |R22|, +INF , PT ;  /* 0x7f8000001600780b */ /* 0x000fda0003f1c200 */
[----:B------:R-:W-:Y:S01]  /*2740*/  @P0 FADD.FTZ R12, R22, 1 ;  /* 0x3f800000160c0421 */ /* 0x000fe20000010000 */
[----:B------:R-:W-:Y:S06]  /*2750*/  @P0 BRA `(.L_x_53) ;  /* 0x0000000000280947 */ /* 0x000fec0003800000 */
[----:B------:R-:W-:-:S13]  /*2760*/  FSETP.NEU.FTZ.AND P0, PT, |R22|, +INF , PT ;  /* 0x7f8000001600780b */ /* 0x000fda0003f1d200 */
[----:B------:R-:W-:-:S04]  /*2770*/  @P0 FFMA R14, R22, 1.84467440737095516160e+19, RZ ;  /* 0x5f800000160e0823 */ /* 0x000fc800000000ff */
[----:B------:R-:W0:Y:S02]  /*2780*/  @P0 MUFU.RSQ R15, R14 ;  /* 0x0000000e000f0308 */ /* 0x000e240000001400 */
[----:B0-----:R-:W-:Y:S01]  /*2790*/  @P0 FMUL.FTZ R17, R14, R15 ;  /* 0x0000000f0e110220 */ /* 0x001fe20000410000 */
[----:B------:R-:W-:-:S03]  /*27a0*/  @P0 FMUL.FTZ R15, R15, 0.5 ;  /* 0x3f0000000f0f0820 */ /* 0x000fc60000410000 */
[----:B------:R-:W-:-:S04]  /*27b0*/  @P0 FADD.FTZ R12, -R17, -RZ ;  /* 0x800000ff110c0221 */ /* 0x000fc80000010100 */
[----:B------:R-:W-:Y:S01]  /*27c0*/  @P0 FFMA R16, R17, R12, R14 ;  /* 0x0000000c11100223 */ /* 0x000fe2000000000e */
[----:B------:R-:W-:-:S03]  /*27d0*/  @!P0 MOV R12, R22 ;  /* 0x00000016000c8202 */ /* 0x000fc60000000f00 */
[----:B------:R-:W-:-:S04]  /*27e0*/  @P0 FFMA R15, R16, R15, R17 ;  /* 0x0000000f100f0223 */ /* 0x000fc80000000011 */
[----:B------:R-:W-:-:S07]  /*27f0*/  @P0 FMUL.FTZ R12, R15, 2.3283064365386962891e-10 ;  /* 0x2f8000000f0c0820 */ /* 0x000fce0000410000 */
.L_x_53:
[----:B------:R-:W-:Y:S01]  /*2800*/  HFMA2 R15, -RZ, RZ, 0, 0 ;  /* 0x00000000ff0f7431 */ /* 0x000fe200000001ff */
[----:B------:R-:W-:-:S04]  /*2810*/  MOV R14, R20 ;  /* 0x00000014000e7202 */ /* 0x000fc80000000f00 */
[----:B------:R-:W-:Y:S05]  /*2820*/  RET.REL.NODEC R14 `(_Z6kernelPfS_S_S_S_Pi) ;  /* 0xffffffd40ef47950 */ /* 0x000fea0003c3ffff */
.L_x_54:
[----:B------:R-:W-:-:S00]  /*2830*/  BRA `(.L_x_54) ;  /* 0xfffffffc00fc7947 */ /* 0x000fc0000383ffff */
[----:B------:R-:W-:-:S00]  /*2840*/  NOP ;  /* 0x0000000000007918 */ /* 0x000fc00000000000 */
        /* <DEDUP_REMOVED lines=11> */
.L_x_125:


//--------------------- .text._Z7kernel3PfS_S_S_S_Pi --------------------------
	.section	.text._Z7kernel3PfS_S_S_S_Pi,"ax",@progbits
	.align	128
.text._Z7kernel3PfS_S_S_S_Pi:
        .type           _Z7kernel3PfS_S_S_S_Pi,@function
        .size           _Z7kernel3PfS_S_S_S_Pi,(.L_x_129 - _Z7kernel3PfS_S_S_S_Pi)
        .other          _Z7kernel3PfS_S_S_S_Pi,@"STO_CUDA_ENTRY STV_DEFAULT"
_Z7kernel3PfS_S_S_S_Pi:
        /* <DEDUP_REMOVED lines=15> */
[----:B------:R-:W-:Y:S01]  /*00f0*/  VIMNMX.U32 R3, PT, PT, R16, 0x53e40, !PT ;  /* 0x00053e4010037848 */ /* 0x000fe20007fe0000 */
[----:B------:R-:W-:Y:S01]  /*0100*/  BSSY.RECONVERGENT B1, `(.L_x_57) ;  /* 0x000005a000017945 */ /* 0x000fe20003800200 */
[----:B------:R-:W-:Y:S01]  /*0110*/  HFMA2 R19, -RZ, RZ, 0, 0 ;  /* 0x00000000ff137431 */ /* 0x000fe200000001ff */
[----:B------:R-:W-:Y:S01]  /*0120*/  MOV R21, RZ ;  /* 0x000000ff00157202 */ /* 0x000fe20000000f00 */
[----:B------:R-:W-:Y:S01]  /*0130*/  HFMA2 R11, -RZ, RZ, 0, 0 ;  /* 0x00000000ff0b7431 */ /* 0x000fe200000001ff */
[----:B------:R-:W-:-:S04]  /*0140*/  IADD3 R14, PT, PT, R3, 0x3fff, -R16 ;  /* 0x00003fff030e7810 */ /* 0x000fc80007ffe810 */
[C---:B------:R-:W-:Y:S02]  /*0150*/  ISETP.GE.U32.AND P0, PT, R14.reuse, 0x1c000, PT ;  /* 0x0001c0000e00780c */ /* 0x040fe40003f06070 */
[----:B------:R-:W-:-:S04]  /*0160*/  LEA.HI R15, R14, 0x1, RZ, 0x12 ;  /* 0x000000010e0f7811 */ /* 0x000fc800078f90ff */
[----:B------:R-:W-:-:S04]  /*0170*/  LOP3.LUT R22, R15, 0x7, RZ, 0xc0, !PT ;  /* 0x000000070f167812 */ /* 0x000fc800078ec0ff */
[----:B------:R-:W-:-:S03]  /*0180*/  ISETP.NE.AND P1, PT, R22, RZ, PT ;  /* 0x000000ff1600720c */ /* 0x000fc60003f25270 */
[----:B------:R-:W-:Y:S10]  /*0190*/  @!P0 BRA `(.L_x_58) ;  /* 0x0000000400408947 */ /* 0x000ff40003800000 */
[----:B------:R-:W1:Y:S01]  /*01a0*/  LDCU.64 UR8, c[0x0][0x3a8] ;  /* 0x00007500ff0877ac */ /* 0x000e620008000a00 */
[----:B------:R-:W-:Y:S01]  /*01b0*/  IMAD.WIDE.U32 R2, R0, 0x4, RZ ;  /* 0x0000000400027825 */ /* 0x000fe200078e00ff */
[----:B------:R-:W-:Y:S02]  /*01c0*/  LOP3.LUT R17, R15, 0x7fff8, RZ, 0xc0, !PT ;  /* 0x0007fff80f117812 */ /* 0x000fe400078ec0ff */
[----:B------:R-:W-:Y:S02]  /*01d0*/  MOV R19, RZ ;  /* 0x000000ff00137202 */ /* 0x000fe40000000f00 */
[----:B------:R-:W-:Y:S01]  /*01e0*/  IADD3 R17, PT, PT, -R17, RZ, RZ ;  /* 0x000000ff11117210 */ /* 0x000fe20007ffe1ff */
[----:B------:R-:W-:-:S03]  /*01f0*/  IMAD.WIDE.U32 R2, R13, 0x400, R2 ;  /* 0x000004000d027825 */ /* 0x000fc600078e0002 */
[----:B-1----:R-:W-:-:S04]  /*0200*/  IADD3 R2, P0, PT, R2, UR8, RZ ;  /* 0x0000000802027c10 */ /* 0x002fc8000ff1e0ff */
[----:B------:R-:W-:-:S04]  /*0210*/  IADD3 R2, P2, PT, R2, 0x40000, RZ ;  /* 0x0004000002027810 */ /* 0x000fc80007f5e0ff */
[----:B------:R-:W-:-:S09]  /*0220*/  IADD3.X R3, PT, PT, RZ, UR9, R3, P2, P0 ;  /* 0x00000009ff037c10 */ /* 0x000fd200097e0403 */
.L_x_59:
[----:B------:R-:W2:Y:S01]  /*0230*/  LDG.E R9, desc[UR6][R2.64+-0x40000] ;  /* 0xfc00000602097981 */ /* 0x000ea2000c1e1900 */
[----:B------:R-:W2:Y:S03]  /*0240*/  LDC.64 R4, c[0x0][0x380] ;  /* 0x0000e000ff047b82 */ /* 0x000ea60000000a00 */
[----:B------:R-:W3:Y:S04]  /*0250*/  LDG.E R7, desc[UR6][R2.64+-0x30000] ;  /* 0xfd00000602077981 */ /* 0x000ee8000c1e1900 */
[----:B------:R-:W4:Y:S04]  /*0260*/  LDG.E R29, desc[UR6][R2.64+-0x20000] ;  /* 0xfe000006021d7981 */ /* 0x000f28000c1e1900 */
[----:B------:R-:W5:Y:S01]  /*0270*/  LDG.E R25, desc[UR6][R2.64+-0x10000] ;  /* 0xff00000602197981 */ /* 0x000f62000c1e1900 */
[----:B--2---:R-:W-:-:S04]  /*0280*/  IMAD.WIDE R8, R9, 0x4, R4 ;  /* 0x0000000409087825 */ /* 0x004fc800078e0204 */
[----:B---3--:R-:W-:Y:S01]  /*0290*/  IMAD.WIDE R6, R7, 0x4, R4 ;  /* 0x0000000407067825 */ /* 0x008fe200078e0204 */
[----:B------:R-:W2:Y:S04]  /*02a0*/  LDG.E R10, desc[UR6][R8.64] ;  /* 0x00000006080a7981 */ /* 0x000ea8000c1e1900 */
[----:B------:R-:W3:Y:S04]  /*02b0*/  LDG.E R20, desc[UR6][R8.64+0x15f900] ;  /* 0x15f9000608147981 */ /* 0x000ee8000c1e1900 */
[----:B------:R-:W5:Y:S04]  /*02c0*/  LDG.E R26, desc[UR6][R8.64+0x2bf200] ;  /* 0x2bf20006081a7981 */ /* 0x000f68000c1e1900 */
[----:B------:R-:W5:Y:S04]  /*02d0*/  LDG.E R24, desc[UR6][R6.64] ;  /* 0x0000000606187981 */ /* 0x000f68000c1e1900 */
[----:B------:R-:W5:Y:S04]  /*02e0*/  LDG.E R18, desc[UR6][R6.64+0x15f900] ;  /* 0x15f9000606127981 */ /* 0x000f68000c1e1900 */
[----:B------:R-:W5:Y:S01]  /*02f0*/  LDG.E R9, desc[UR6][R2.64+0x10000] ;  /* 0x0100000602097981 */ /* 0x000f62000c1e1900 */
[----:B--2---:R-:W-:Y:S01]  /*0300*/  FADD R27, |R10|, R11 ;  /* 0x0000000b0a1b7221 */ /* 0x004fe20000000200 */
[----:B----4-:R-:W-:-:S02]  /*0310*/  IMAD.WIDE R10, R29, 0x4, R4 ;  /* 0x000000041d0a7825 */ /* 0x010fc400078e0204 */
[----:B------:R-:W2:Y:S02]  /*0320*/  LDG.E R29, desc[UR6][R2.64] ;  /* 0x00000006021d7981 */ /* 0x000ea4000c1e1900 */
[----:B---3--:R-:W-:Y:S02]  /*0330*/  FADD R23, |R20|, R21 ;  /* 0x0000001514177221 */ /* 0x008fe40000000200 */
[----:B------:R2:W3:Y:S01]  /*0340*/  LDG.E R20, desc[UR6][R6.64+0x2bf200] ;  /* 0x2bf2000606147981 */ /* 0x0004e2000c1e1900 */
[----:B-----5:R-:W-:-:S03]  /*0350*/  FADD R19, |R26|, R19 ;  /* 0x000000131a137221 */ /* 0x020fc60000000200 */
[----:B------:R-:W4:Y:S01]  /*0360*/  LDG.E R26, desc[UR6][R10.64] ;  /* 0x000000060a1a7981 */ /* 0x000f22000c1e1900 */
[----:B------:R-:W-:-:S03]  /*0370*/  FADD R21, R27, |R24| ;  /* 0x400000181b157221 */ /* 0x000fc60000000000 */
[----:B------:R-:W5:Y:S01]  /*0380*/  LDG.E R27, desc[UR6][R10.64+0x15f900] ;  /* 0x15f900060a1b7981 */ /* 0x000f62000c1e1900 */
[----:B------:R-:W-:-:S03]  /*0390*/  FADD R18, R23, |R18| ;  /* 0x4000001217127221 */ /* 0x000fc60000000000 */
[----:B------:R-:W5:Y:S04]  /*03a0*/  LDG.E R23, desc[UR6][R2.64+0x20000] ;  /* 0x0200000602177981 */ /* 0x000f68000c1e1900 */
[----:B------:R-:W5:Y:S01]  /*03b0*/  LDG.E R10, desc[UR6][R10.64+0x2bf200] ;  /* 0x2bf200060a0a7981 */ /* 0x000f62000c1e1900 */
[----:B------:R-:W-:-:S05]  /*03c0*/  IMAD.WIDE R24, R25, 0x4, R4 ;  /* 0x0000000419187825 */ /* 0x000fca00078e0204 */
[----:B------:R-:W5:Y:S04]  /*03d0*/  LDG.E R28, desc[UR6][R24.64] ;  /* 0x00000006181c7981 */ /* 0x000f68000c1e1900 */
[----:B------:R-:W5:Y:S01]  /*03e0*/  LDG.E R8, desc[UR6][R24.64+0x15f900] ;  /* 0x15f9000618087981 */ /* 0x000f62000c1e1900 */
[----:B--2---:R-:W-:-:S04]  /*03f0*/  IMAD.WIDE R6, R29, 0x4, R4 ;  /* 0x000000041d067825 */ /* 0x004fc800078e0204 */
[----:B---3--:R-:W-:Y:S01]  /*0400*/  FADD R19, R19, |R20| ;  /* 0x4000001413137221 */ /* 0x008fe20000000000 */
[----:B------:R-:W2:Y:S01]  /*0410*/  LDG.E R29, desc[UR6][R6.64+0x2bf200] ;  /* 0x2bf20006061d7981 */ /* 0x000ea2000c1e1900 */
[----:B----4-:R-:W-:-:S03]  /*0420*/  FADD R21, R21, |R26| ;  /* 0x4000001a15157221 */ /* 0x010fc60000000000 */
[----:B------:R-:W3:Y:S01]  /*0430*/  LDG.E R26, desc[UR6][R6.64+0x15f900] ;  /* 0x15f90006061a7981 */ /* 0x000ee2000c1e1900 */
[----:B-----5:R-:W-:Y:S01]  /*0440*/  FADD R27, R18, |R27| ;  /* 0x4000001b121b7221 */ /* 0x020fe20000000000 */
[----:B------:R-:W-:Y:S01]  /*0450*/  FADD R18, R19, |R10| ;  /* 0x4000000a13127221 */ /* 0x000fe20000000000 */
[----:B------:R-:W-:Y:S01]  /*0460*/  IMAD.WIDE R10, R23, 0x4, R4 ;  /* 0x00000004170a7825 */ /* 0x000fe200078e0204 */
[----:B------:R-:W4:Y:S04]  /*0470*/  LDG.E R19, desc[UR6][R24.64+0x2bf200] ;  /* 0x2bf2000618137981 */ /* 0x000f28000c1e1900 */
[----:B------:R4:W5:Y:S01]  /*0480*/  LDG.E R23, desc[UR6][R6.64] ;  /* 0x0000000606177981 */ /* 0x000962000c1e1900 */
[----:B------:R-:W-:-:S03]  /*0490*/  FADD R20, R21, |R28| ;  /* 0x4000001c15147221 */ /* 0x000fc60000000000 */
[----:B------:R-:W2:Y:S04]  /*04a0*/  LDG.E R25, desc[UR6][R10.64] ;  /* 0x000000060a197981 */ /* 0x000ea8000c1e1900 */
[----:B------:R-:W3:Y:S01]  /*04b0*/  LDG.E R7, desc[UR6][R2.64+0x30000] ;  /* 0x0300000602077981 */ /* 0x000ee2000c1e1900 */
[----:B------:R-:W-:Y:S01]  /*04c0*/  FADD R21, R27, |R8| ;  /* 0x400000081b157221 */ /* 0x000fe20000000000 */
[--C-:B------:R-:W-:Y:S02]  /*04d0*/  IMAD.WIDE R8, R9, 0x4, R4.reuse ;  /* 0x0000000409087825 */ /* 0x100fe400078e0204 */
[----:B------:R-:W2:Y:S04]  /*04e0*/  LDG.E R24, desc[UR6][R10.64+0x15f900] ;  /* 0x15f900060a187981 */ /* 0x000ea8000c1e1900 */
[----:B------:R-:W2:Y:S04]  /*04f0*/  LDG.E R28, desc[UR6][R8.64] ;  /* 0x00000006081c7981 */ /* 0x000ea8000c1e1900 */
[----:B------:R-:W2:Y:S04]  /*0500*/  LDG.E R27, desc[UR6][R8.64+0x15f900] ;  /* 0x15f90006081b7981 */ /* 0x000ea8000c1e1900 */
[----:B------:R-:W2:Y:S04]  /*0510*/  LDG.E R10, desc[UR6][R10.64+0x2bf200] ;  /* 0x2bf200060a0a7981 */ /* 0x000ea8000c1e1900 */
[----:B------:R-:W2:Y:S01]  /*0520*/  LDG.E R8, desc[UR6][R8.64+0x2bf200] ;  /* 0x2bf2000608087981 */ /* 0x000ea2000c1e1900 */
[----:B---3--:R-:W-:-:S04]  /*0530*/  IMAD.WIDE R4, R7, 0x4, R4 ;  /* 0x0000000407047825 */ /* 0x008fc800078e0204 */
[----:B----4-:R-:W-:Y:S02]  /*0540*/  FADD R7, R18, |R19| ;  /* 0x4000001312077221 */ /* 0x010fe40000000000 */
[----:B------:R-:W3:Y:S04]  /*0550*/  LDG.E R18, desc[UR6][R4.64] ;  /* 0x0000000604127981 */ /* 0x000ee8000c1e1900 */
[----:B------:R-:W4:Y:S04]  /*0560*/  LDG.E R6, desc[UR6][R4.64+0x15f900] ;  /* 0x15f9000604067981 */ /* 0x000f28000c1e1900 */
[----:B------:R-:W4:Y:S01]  /*0570*/  LDG.E R19, desc[UR6][R4.64+0x2bf200] ;  /* 0x2bf2000604137981 */ /* 0x000f22000c1e1900 */
[----:B------:R-:W-:Y:S01]  /*0580*/  IADD3 R17, PT, PT, R17, 0x8, RZ ;  /* 0x0000000811117810 */ /* 0x000fe20007ffe0ff */
[----:B-----5:R-:W-:-:S03]  /*0590*/  FADD R23, R20, |R23| ;  /* 0x4000001714177221 */ /* 0x020fc60000000000 */
[----:B------:R-:W-:Y:S01]  /*05a0*/  ISETP.NE.AND P0, PT, R17, RZ, PT ;  /* 0x000000ff1100720c */ /* 0x000fe20003f05270 */
[----:B------:R-:W-:Y:S01]  /*05b0*/  FADD R26, R21, |R26| ;  /* 0x4000001a151a7221 */ /* 0x000fe20000000000 */
[----:B--2---:R-:W-:Y:S01]  /*05c0*/  FADD R7, R7, |R29| ;  /* 0x4000001d07077221 */ /* 0x004fe20000000000 */
[----:B------:R-:W-:Y:S02]  /*05d0*/  FADD R28, R23, |R28| ;  /* 0x4000001c171c7221 */ /* 0x000fe40000000000 */
[----:B------:R-:W-:Y:S01]  /*05e0*/  FADD R27, R26, |R27| ;  /* 0x4000001b1a1b7221 */ /* 0x000fe20000000000 */
[----:B------:R-:W-:Y:S01]  /*05f0*/  FADD R7, R7, |R8| ;  /* 0x4000000807077221 */ /* 0x000fe20000000000 */
[----:B------:R-:W-:Y:S01]  /*0600*/  FADD R25, R28, |R25| ;  /* 0x400000191c197221 */ /* 0x000fe20000000000 */
[----:B------:R-:W-:Y:S01]  /*0610*/  IADD3 R2, P2, PT, R2, 0x80000, RZ ;  /* 0x0008000002027810 */ /* 0x000fe20007f5e0ff */
[----:B------:R-:W-:Y:S01]  /*0620*/  FADD R27, R27, |R24| ;  /* 0x400000181b1b7221 */ /* 0x000fe20000000000 */
[----:B------:R-:W-:Y:S01]  /*0630*/  FADD R10, R7, |R10| ;  /* 0x4000000a070a7221 */ /* 0x000fe20000000000 */
[----:B------:R-:W-:-:S02]  /*0640*/  IADD3 R16, PT, PT, R16, 0x20000, RZ ;  /* 0x0002000010107810 */ /* 0x000fc40007ffe0ff */
[----:B------:R-:W-:Y:S01]  /*0650*/  IADD3.X R3, PT, PT, RZ, R3, RZ, P2, !PT ;  /* 0x00000003ff037210 */ /* 0x000fe200017fe4ff */
[----:B---3--:R-:W-:Y:S01]  /*0660*/  FADD R11, R25, |R18| ;  /* 0x40000012190b7221 */ /* 0x008fe20000000000 */
[----:B----4-:R-:W-:Y:S01]  /*0670*/  FADD R21, R27, |R6| ;  /* 0x400000061b157221 */ /* 0x010fe20000000000 */
[----:B------:R-:W-:Y:S01]  /*0680*/  FADD R19, R10, |R19| ;  /* 0x400000130a137221 */ /* 0x000fe20000000000 */
[----:B------:R-:W-:Y:S06]  /*0690*/  @P0 BRA `(.L_x_59) ;  /* 0xfffffff800e40947 */ /* 0x000fec000383ffff */
.L_x_58:
[----:B------:R-:W-:Y:S05]  /*06a0*/  BSYNC.RECONVERGENT B1 ;  /* 0x0000000000017941 */ /* 0x000fea0003800200 */
.L_x_57:
[----:B------:R-:W-:Y:S04]  /*06b0*/  BSSY.RECONVERGENT B1, `(.L_x_60) ;  /* 0x000004d000017945 */ /* 0x000fe80003800200 */
[----:B------:R-:W-:Y:S05]  /*06c0*/  @!P1 BRA `(.L_x_61) ;  /* 0x00000004002c9947 */ /* 0x000fea0003800000 */
[----:B------:R-:W-:Y:S01]  /*06d0*/  ISETP.GE.U32.AND P0, PT, R22, 0x4, PT ;  /* 0x000000041600780c */ /* 0x000fe20003f06070 */
[----:B------:R-:W-:Y:S01]  /*06e0*/  BSSY.RECONVERGENT B2, `(.L_x_62) ;  /* 0x0000027000027945 */ /* 0x000fe20003800200 */
[----:B------:R-:W-:-:S11]  /*06f0*/  LOP3.LUT P1, R15, R15, 0x3, RZ, 0xc0, !PT ;  /* 0x000000030f0f7812 */ /* 0x000fd6000782c0ff */
[----:B------:R-:W-:Y:S05]  /*0700*/  @!P0 BRA `(.L_x_63) ;  /* 0x0000000000908947 */ /* 0x000fea0003800000 */
[----:B------:R-:W1:Y:S08]  /*0710*/  LDC.64 R24, c[0x0][0x3a8] ;  /* 0x0000ea00ff187b82 */ /* 0x000e700000000a00 */
[----:B------:R-:W2:Y:S01]  /*0720*/  LDC.64 R4, c[0x0][0x380] ;  /* 0x0000e000ff047b82 */ /* 0x000ea20000000a00 */
[----:B-1----:R-:W-:-:S05]  /*0730*/  IMAD.WIDE.U32 R24, R16, 0x4, R24 ;  /* 0x0000000410187825 */ /* 0x002fca00078e0018 */
[----:B------:R-:W2:Y:S04]  /*0740*/  LDG.E R23, desc[UR6][R24.64] ;  /* 0x0000000618177981 */ /* 0x000ea8000c1e1900 */
[----:B------:R-:W3:Y:S04]  /*0750*/  LDG.E R7, desc[UR6][R24.64+0x10000] ;  /* 0x0100000618077981 */ /* 0x000ee8000c1e1900 */
[----:B------:R-:W4:Y:S04]  /*0760*/  LDG.E R3, desc[UR6][R24.64+0x20000] ;  /* 0x0200000618037981 */ /* 0x000f28000c1e1900 */
[----:B------:R-:W5:Y:S01]  /*0770*/  LDG.E R27, desc[UR6][R24.64+0x30000] ;  /* 0x03000006181b7981 */ /* 0x000f62000c1e1900 */
[----:B--2---:R-:W-:-:S04]  /*0780*/  IMAD.WIDE R22, R23, 0x4, R4 ;  /* 0x0000000417167825 */ /* 0x004fc800078e0204 */
[--C-:B---3--:R-:W-:Y:S01]  /*0790*/  IMAD.WIDE R6, R7, 0x4, R4.reuse ;  /* 0x0000000407067825 */ /* 0x108fe200078e0204 */
[----:B------:R-:W2:Y:S04]  /*07a0*/  LDG.E R8, desc[UR6][R22.64] ;  /* 0x0000000616087981 */ /* 0x000ea8000c1e1900 */
[----:B------:R-:W3:Y:S01]  /*07b0*/  LDG.E R10, desc[UR6][R22.64+0x15f900] ;  /* 0x15f90006160a7981 */ /* 0x000ee2000c1e1900 */
[----:B----4-:R-:W-:-:S03]  /*07c0*/  IMAD.WIDE R2, R3, 0x4, R4 ;  /* 0x0000000403027825 */ /* 0x010fc600078e0204 */
[----:B------:R-:W4:Y:S01]  /*07d0*/  LDG.E R18, desc[UR6][R22.64+0x2bf200] ;  /* 0x2bf2000616127981 */ /* 0x000f22000c1e1900 */
[----:B-----5:R-:W-:-:S03]  /*07e0*/  IMAD.WIDE R4, R27, 0x4, R4 ;  /* 0x000000041b047825 */ /* 0x020fc600078e0204 */
[----:B------:R-:W5:Y:S04]  /*07f0*/  LDG.E R17, desc[UR6][R6.64] ;  /* 0x0000000606117981 */ /* 0x000f68000c1e1900 */
[----:B------:R-:W5:Y:S04]  /*0800*/  LDG.E R9, desc[UR6][R6.64+0x15f900] ;  /* 0x15f9000606097981 */ /* 0x000f68000c1e1900 */
[----:B------:R-:W5:Y:S04]  /*0810*/  LDG.E R20, desc[UR6][R6.64+0x2bf200] ;  /* 0x2bf2000606147981 */ /* 0x000f68000c1e1900 */
[----:B------:R-:W5:Y:S04]  /*0820*/  LDG.E R25, desc[UR6][R2.64] ;  /* 0x0000000602197981 */ /* 0x000f68000c1e1900 */
[----:B------:R-:W5:Y:S04]  /*0830*/  LDG.E R24, desc[UR6][R2.64+0x15f900] ;  /* 0x15f9000602187981 */ /* 0x000f68000c1e1900 */
[----:B------:R-:W5:Y:S04]  /*0840*/  LDG.E R28, desc[UR6][R2.64+0x2bf200] ;  /* 0x2bf20006021c7981 */ /* 0x000f68000c1e1900 */
[----:B------:R-:W5:Y:S04]  /*0850*/  LDG.E R27, desc[UR6][R4.64] ;  /* 0x00000006041b7981 */ /* 0x000f68000c1e1900 */
[----:B------:R-:W5:Y:S04]  /*0860*/  LDG.E R26, desc[UR6][R4.64+0x15f900] ;  /* 0x15f90006041a7981 */ /* 0x000f68000c1e1900 */
[----:B------:R-:W5:Y:S01]  /*0870*/  LDG.E R22, desc[UR6][R4.64+0x2bf200] ;  /* 0x2bf2000604167981 */ /* 0x000f62000c1e1900 */
[----:B------:R-:W-:Y:S01]  /*0880*/  IADD3 R16, PT, PT, R16, 0x10000, RZ ;  /* 0x0001000010107810 */ /* 0x000fe20007ffe0ff */
[----:B--2---:R-:W-:Y:S01]  /*0890*/  FADD R8, R11, |R8| ;  /* 0x400000080b087221 */ /* 0x004fe20000000000 */
[----:B---3--:R-:W-:Y:S01]  /*08a0*/  FADD R10, R21, |R10| ;  /* 0x4000000a150a7221 */ /* 0x008fe20000000000 */
[----:B----4-:R-:W-:-:S02]  /*08b0*/  FADD R19, R19, |R18| ;  /* 0x4000001213137221 */ /* 0x010fc40000000000 */
[----:B-----5:R-:W-:Y:S01]  /*08c0*/  FADD R8, R8, |R17| ;  /* 0x4000001108087221 */ /* 0x020fe20000000000 */
[----:B------:R-:W-:Y:S01]  /*08d0*/  FADD R9, R10, |R9| ;  /* 0x400000090a097221 */ /* 0x000fe20000000000 */
[----:B------:R-:W-:Y:S02]  /*08e0*/  FADD R19, R19, |R20| ;  /* 0x4000001413137221 */ /* 0x000fe40000000000 */
[----:B------:R-:W-:Y:S01]  /*08f0*/  FADD R8, R8, |R25| ;  /* 0x4000001908087221 */ /* 0x000fe20000000000 */
[----:B------:R-:W-:Y:S01]  /*0900*/  FADD R9, R9, |R24| ;  /* 0x4000001809097221 */ /* 0x000fe20000000000 */
[----:B------:R-:W-:Y:S02]  /*0910*/  FADD R19, R19, |R28| ;  /* 0x4000001c13137221 */ /* 0x000fe40000000000 */
[----:B------:R-:W-:Y:S01]  /*0920*/  FADD R11, R8, |R27| ;  /* 0x4000001b080b7221 */ /* 0x000fe20000000000 */
[----:B------:R-:W-:Y:S01]  /*0930*/  FADD R21, R9, |R26| ;  /* 0x4000001a09157221 */ /* 0x000fe20000000000 */
[----:B------:R-:W-:-:S07]  /*0940*/  FADD R19, R19, |R22| ;  /* 0x4000001613137221 */ /* 0x000fce0000000000 */
.L_x_63:
[----:B------:R-:W-:Y:S05]  /*0950*/  BSYNC.RECONVERGENT B2 ;  /* 0x0000000000027941 */ /* 0x000fea0003800200 */
.L_x_62:
[----:B------:R-:W-:Y:S05]  /*0960*/  @!P1 BRA `(.L_x_61) ;  /* 0x0000000000849947 */ /* 0x000fea0003800000 */
[----:B------:R-:W-:Y:S02]  /*0970*/  ISETP.NE.AND P1, PT, R15, 0x1, PT ;  /* 0x000000010f00780c */ /* 0x000fe40003f25270 */
[----:B------:R-:W-:-:S11]  /*0980*/  LOP3.LUT P0, RZ, R14, 0x4000, RZ, 0xc0, !PT ;  /* 0x000040000eff7812 */ /* 0x000fd6000780c0ff */
[----:B------:R-:W1:Y:S08]  /*0990*/  @P1 LDC.64 R2, c[0x0][0x3a8] ;  /* 0x0000ea00ff021b82 */ /* 0x000e700000000a00 */
[----:B------:R-:W2:Y:S01]  /*09a0*/  @!P0 LDC.64 R4, c[0x0][0x3a8] ;  /* 0x0000ea00ff048b82 */ /* 0x000ea20000000a00 */
[C---:B-1----:R-:W-:Y:S01]  /*09b0*/  @P1 IMAD.WIDE.U32 R6, R16.reuse, 0x4, R2 ;  /* 0x0000000410061825 */ /* 0x042fe200078e0002 */
[----:B------:R-:W-:-:S06]  /*09c0*/  @P1 IADD3 R16, PT, PT, R16, 0x8000, RZ ;  /* 0x0000800010101810 */ /* 0x000fcc0007ffe0ff */
[----:B------:R-:W1:Y:S01]  /*09d0*/  @!P0 LDC.64 R2, c[0x0][0x380] ;  /* 0x0000e000ff028b82 */ /* 0x000e620000000a00 */
[----:B------:R-:W3:Y:S01]  /*09e0*/  @P1 LDG.E R9, desc[UR6][R6.64] ;  /* 0x0000000606091981 */ /* 0x000ee2000c1e1900 */
[----:B--2---:R-:W-:-:S03]  /*09f0*/  @!P0 IMAD.WIDE.U32 R16, R16, 0x4, R4 ;  /* 0x0000000410108825 */ /* 0x004fc600078e0004 */
[----:B------:R-:W2:Y:S03]  /*0a00*/  @P1 LDG.E R15, desc[UR6][R6.64+0x10000] ;  /* 0x01000006060f1981 */ /* 0x000ea6000c1e1900 */
[----:B------:R-:W3:Y:S01]  /*0a10*/  @P1 LDC.64 R4, c[0x0][0x380] ;  /* 0x0000e000ff041b82 */ /* 0x000ee20000000a00 */
[----:B------:R-:W1:Y:S01]  /*0a20*/  @!P0 LDG.E R17, desc[UR6][R16.64] ;  /* 0x0000000610118981 */ /* 0x000e62000c1e1900 */
[----:B---3--:R-:W-:-:S04]  /*0a30*/  @P1 IMAD.WIDE R8, R9, 0x4, R4 ;  /* 0x0000000409081825 */ /* 0x008fc800078e0204 */
[----:B--2---:R-:W-:Y:S01]  /*0a40*/  @P1 IMAD.WIDE R4, R15, 0x4, R4 ;  /* 0x000000040f041825 */ /* 0x004fe200078e0204 */
[----:B------:R-:W2:Y:S04]  /*0a50*/  @P1 LDG.E R18, desc[UR6][R8.64] ;  /* 0x0000000608121981 */ /* 0x000ea8000c1e1900 */
[----:B------:R-:W3:Y:S01]  /*0a60*/  @P1 LDG.E R20, desc[UR6][R8.64+0x15f900] ;  /* 0x15f9000608141981 */ /* 0x000ee2000c1e1900 */
[----:B-1----:R-:W-:-:S03]  /*0a70*/  @!P0 IMAD.WIDE R2, R17, 0x4, R2 ;  /* 0x0000000411028825 */ /* 0x002fc600078e0202 */
[----:B------:R-:W4:Y:S04]  /*0a80*/  @P1 LDG.E R22, desc[UR6][R8.64+0x2bf200] ;  /* 0x2bf2000608161981 */ /* 0x000f28000c1e1900 */
[----:B------:R-:W5:Y:S04]  /*0a90*/  @P1 LDG.E R15, desc[UR6][R4.64] ;  /* 0x00000006040f1981 */ /* 0x000f68000c1e1900 */
[----:B------:R-:W5:Y:S04]  /*0aa0*/  @P1 LDG.E R7, desc[UR6][R4.64+0x15f900] ;  /* 0x15f9000604071981 */ /* 0x000f68000c1e1900 */
[----:B------:R-:W5:Y:S04]  /*0ab0*/  @P1 LDG.E R17, desc[UR6][R4.64+0x2bf200] ;  /* 0x2bf2000604111981 */ /* 0x000f68000c1e1900 */
[----:B------:R-:W5:Y:S04]  /*0ac0*/  @!P0 LDG.E R6, desc[UR6][R2.64] ;  /* 0x0000000602068981 */ /* 0x000f68000c1e1900 */
[----:B------:R-:W5:Y:S04]  /*0ad0*/  @!P0 LDG.E R10, desc[UR6][R2.64+0x15f900] ;  /* 0x15f90006020a8981 */ /* 0x000f68000c1e1900 */
[----:B------:R-:W5:Y:S01]  /*0ae0*/  @!P0 LDG.E R14, desc[UR6][R2.64+0x2bf200] ;  /* 0x2bf20006020e8981 */ /* 0x000f62000c1e1900 */
[----:B--2---:R-:W-:Y:S01]  /*0af0*/  @P1 FADD R18, R11, |R18| ;  /* 0x400000120b121221 */ /* 0x004fe20000000000 */
[----:B---3--:R-:W-:Y:S01]  /*0b00*/  @P1 FADD R20, R21, |R20| ;  /* 0x4000001415141221 */ /* 0x008fe20000000000 */
[----:B----4-:R-:W-:-:S02]  /*0b10*/  @P1 FADD R22, R19, |R22| ;  /* 0x4000001613161221 */ /* 0x010fc40000000000 */
[----:B-----5:R-:W-:Y:S01]  /*0b20*/  @P1 FADD R11, R18, |R15| ;  /* 0x4000000f120b1221 */ /* 0x020fe20000000000 */
[----:B------:R-:W-:Y:S01]  /*0b30*/  @P1 FADD R21, R20, |R7| ;  /* 0x4000000714151221 */ /* 0x000fe20000000000 */
[----:B------:R-:W-:Y:S02]  /*0b40*/  @P1 FADD R19, R22, |R17| ;  /* 0x4000001116131221 */ /* 0x000fe40000000000 */
[----:B------:R-:W-:Y:S01]  /*0b50*/  @!P0 FADD R11, R11, |R6| ;  /* 0x400000060b0b8221 */ /* 0x000fe20000000000 */
[----:B------:R-:W-:Y:S01]  /*0b60*/  @!P0 FADD R21, R21, |R10| ;  /* 0x4000000a15158221 */ /* 0x000fe20000000000 */
[----:B------:R-:W-:-:S07]  /*0b70*/  @!P0 FADD R19, R19, |R14| ;  /* 0x4000000e13138221 */ /* 0x000fce0000000000 */
.L_x_61:
[----:B------:R-:W-:Y:S05]  /*0b80*/  BSYNC.RECONVERGENT B1 ;  /* 0x0000000000017941 */ /* 0x000fea0003800200 */
.L_x_60:
[----:B------:R1:W-:Y:S04]  /*0b90*/  STS [R12], R11 ;  /* 0x0000000b0c007388 */ /* 0x0003e80000000800 */
[----:B------:R1:W-:Y:S04]  /*0ba0*/  STS [R12+0x400], R21 ;  /* 0x000400150c007388 */ /* 0x0003e80000000800 */
[----:B------:R1:W-:Y:S02]  /*0bb0*/  STS [R12+0x800], R19 ;  /* 0x000800130c007388 */ /* 0x0003e40000000800 */
.L_x_56:
[----:B------:R-:W-:Y:S05]  /*0bc0*/  BSYNC.RECONVERGENT B0 ;  /* 0x0000000000007941 */ /* 0x000fea0003800200 */
.L_x_55:
        /* <DEDUP_REMOVED lines=14> */
[----:B------:R-:W-:Y:S04]  /*0cb0*/  LDS R4, [R12+0x600] ;  /* 0x000600000c047984 */ /* 0x000fe80000000800 */
[----:B------:R-:W3:Y:S04]  /*0cc0*/  LDS R5, [R12+0x400] ;  /* 0x000400000c057984 */ /* 0x000ee80000000800 */
[----:B------:R-:W-:Y:S04]  /*0cd0*/  LDS R6, [R12+0xa00] ;  /* 0x000a00000c067984 */ /* 0x000fe80000000800 */
[----:B------:R-:W4:Y:S01]  /*0ce0*/  LDS R7, [R12+0x800] ;  /* 0x000800000c077984 */ /* 0x000f220000000800 */
[----:B--2---:R-:W-:-:S05]  /*0cf0*/  FADD R3, R2, R3 ;  /* 0x0000000302037221 */ /* 0x004fca0000000000 */
[----:B------:R2:W-:Y:S01]  /*0d00*/  STS [R12], R3 ;  /* 0x000000030c007388 */ /* 0x0005e20000000800 */
[----:B---3--:R-:W-:-:S05]  /*0d10*/  FADD R5, R4, R5 ;  /* 0x0000000504057221 */ /* 0x008fca0000000000 */
[----:B------:R2:W-:Y:S01]  /*0d20*/  STS [R12+0x400], R5 ;  /* 0x000400050c007388 */ /* 0x0005e20000000800 */
[----:B----4-:R-:W-:-:S05]  /*0d30*/  FADD R7, R6, R7 ;  /* 0x0000000706077221 */ /* 0x010fca0000000000 */
[----:B------:R2:W-:Y:S02]  /*0d40*/  STS [R12+0x800], R7 ;  /* 0x000800070c007388 */ /* 0x0005e40000000800 */
.L_x_65:
[----:B------:R-:W-:Y:S05]  /*0d50*/  BSYNC.RECONVERGENT B0 ;  /* 0x0000000000007941 */ /* 0x000fea0003800200 */
.L_x_64:
[----:B------:R-:W-:Y:S01]  /*0d60*/  BAR.SYNC.DEFER_BLOCKING 0x0 ;  /* 0x0000000000007b1d */ /* 0x000fe20000010000 */
[----:B------:R-:W-:-:S05]  /*0d70*/  ISETP.GT.U32.AND P6, PT, R0, 0x3f, PT ;  /* 0x0000003f0000780c */ /* 0x000fca0003fc4070 */
[----:B------:R-:W-:Y:S08]  /*0d80*/  BSSY.RECONVERGENT B0, `(.L_x_66) ;  /* 0x000000e000007945 */ /* 0x000ff00003800200 */
[----:B------:R-:W-:Y:S05]  /*0d90*/  @P6 BRA `(.L_x_67) ;  /* 0x0000000000306947 */ /* 0x000fea0003800000 */
[----:B------:R-:W-:Y:S04]  /*0da0*/  LDS R0, [R12+0x100] ;  /* 0x000100000c007984 */ /* 0x000fe80000000800 */
[----:B--2---:R-:W2:Y:S04]  /*0db0*/  LDS R3, [R12] ;  /* 0x000000000c037984 */ /* 0x004ea80000000800 */
        /* <DEDUP_REMOVED lines=10> */
.L_x_67:
[----:B------:R-:W-:Y:S05]  /*0e60*/  BSYNC.RECONVERGENT B0 ;  /* 0x0000000000007941 */ /* 0x000fea0003800200 */
.L_x_66:
[----:B------:R-:W-:Y:S06]  /*0e70*/  BAR.SYNC.DEFER_BLOCKING 0x0 ;  /* 0x0000000000007b1d */ /* 0x000fec0000010000 */
[----:B------:R-:W-:Y:S04]  /*0e80*/  BSSY.RECONVERGENT B0, `(.L_x_68) ;  /* 0x000000e000007945 */ /* 0x000fe80003800200 */
        /* <DEDUP_REMOVED lines=13> */
.L_x_69:
[----:B------:R-:W-:Y:S05]  /*0f60*/  BSYNC.RECONVERGENT B0 ;  /* 0x0000000000007941 */ /* 0x000fea0003800200 */
.L_x_68:
        /* <DEDUP_REMOVED lines=15> */
.L_x_71:
[----:B------:R-:W-:Y:S05]  /*1060*/  BSYNC.RECONVERGENT B0 ;  /* 0x0000000000007941 */ /* 0x000fea0003800200 */
.L_x_70:
        /* <DEDUP_REMOVED lines=15> */
.L_x_73:
[----:B------:R-:W-:Y:S05]  /*1160*/  BSYNC.RECONVERGENT B0 ;  /* 0x0000000000007941 */ /* 0x000fea0003800200 */
.L_x_72:
        /* <DEDUP_REMOVED lines=15> */
.L_x_75:
[----:B------:R-:W-:Y:S05]  /*1260*/  BSYNC.RECONVERGENT B0 ;  /* 0x0000000000007941 */ /* 0x000fea0003800200 */
.L_x_74:
        /* <DEDUP_REMOVED lines=15> */
.L_x_77:
[----:B------:R-:W-:Y:S05]  /*1360*/  BSYNC.RECONVERGENT B0 ;  /* 0x0000000000007941 */ /* 0x000fea0003800200 */
.L_x_76:
[----:B------:R-:W-:Y:S06]  /*1370*/  BAR.SYNC.DEFER_BLOCKING 0x0 ;  /* 0x0000000000007b1d */ /* 0x000fec0000010000 */
[----:B------:R-:W-:Y:S04]  /*1380*/  BSSY.RECONVERGENT B0, `(.L_x_78) ;  /* 0x000000e000007945 */ /* 0x000fe80003800200 */
[----:B------:R-:W-:Y:S05]  /*1390*/  @P5 BRA `(.L_x_79) ;  /* 0x0000000000305947 */ /* 0x000fea0003800000 */
[----:B------:R-:W-:Y:S04]  /*13a0*/  LDS R0, [UR4+0x4] ;  /* 0x00000404ff007984 */ /* 0x000fe80008000800 */
[----:B--2---:R-:W2:Y:S04]  /*13b0*/  LDS R3, [R12] ;  /* 0x000000000c037984 */ /* 0x004ea80000000800 */
[----:B------:R-:W-:Y:S04]  /*13c0*/  LDS R5, [R12+0x400] ;  /* 0x000400000c057984 */ /* 0x000fe80000000800 */
[----:B------:R-:W-:Y:S01]  /*13d0*/  LDS R7, [R12+0x800] ;  /* 0x000800000c077984 */ /* 0x000fe20000000800 */
[----:B--2---:R-:W-:-:S05]  /*13e0*/  FADD R3, R0, R3 ;  /* 0x0000000300037221 */ /* 0x004fca0000000000 */
[----:B------:R-:W-:Y:S04]  /*13f0*/  STS [R12], R3 ;  /* 0x000000030c007388 */ /* 0x000fe80000000800 */
[----:B------:R-:W2:Y:S02]  /*1400*/  LDS R0, [UR4+0x404] ;  /* 0x00040404ff007984 */ /* 0x000ea40008000800 */
[----:B--2---:R-:W-:-:S05]  /*1410*/  FADD R5, R0, R5 ;  /* 0x0000000500057221 */ /* 0x004fca0000000000 */
[----:B------:R-:W-:Y:S04]  /*1420*/  STS [R12+0x400], R5 ;  /* 0x000400050c007388 */ /* 0x000fe80000000800 */
[----:B------:R-:W2:Y:S02]  /*1430*/  LDS R0, [UR4+0x804] ;  /* 0x00080404ff007984 */ /* 0x000ea40008000800 */
[----:B--2---:R-:W-:-:S05]  /*1440*/  FADD R7, R0, R7 ;  /* 0x0000000700077221 */ /* 0x004fca0000000000 */
[----:B------:R3:W-:Y:S02]  /*1450*/  STS [R12+0x800], R7 ;  /* 0x000800070c007388 */ /* 0x0007e40000000800 */
.L_x_79:
[----:B------:R-:W-:Y:S05]  /*1460*/  BSYNC.RECONVERGENT B0 ;  /* 0x0000000000007941 */ /* 0x000fea0003800200 */
.L_x_78:
[----:B------:R-:W-:Y:S06]  /*1470*/  BAR.SYNC.DEFER_BLOCKING 0x0 ;  /* 0x0000000000007b1d */ /* 0x000fec0000010000 */
[----:B------:R-:W-:Y:S05]  /*1480*/  @P5 EXIT ;  /* 0x000000000000594d */ /* 0x000fea0003800000 */
[----:B--2---:R-:W2:Y:S01]  /*1490*/  LDS R5, [UR4] ;  /* 0x00000004ff057984 */ /* 0x004ea20008000800 */
[----:B------:R-:W4:Y:S03]  /*14a0*/  LDC.64 R2, c[0x0][0x3a0] ;  /* 0x0000e800ff027b82 */ /* 0x000f260000000a00 */
[----:B---3--:R-:W3:Y:S04]  /*14b0*/  LDS R7, [UR4+0x400] ;  /* 0x00040004ff077984 */ /* 0x008ee80008000800 */
[----:B------:R-:W5:Y:S01]  /*14c0*/  LDS R9, [UR4+0x800] ;  /* 0x00080004ff097984 */ /* 0x000f620008000800 */
[----:B----4-:R-:W-:-:S05]  /*14d0*/  IMAD.WIDE.U32 R2, R13, 0x4, R2 ;  /* 0x000000040d027825 */ /* 0x010fca00078e0002 */
[----:B--2---:R-:W-:Y:S04]  /*14e0*/  STG.E desc[UR6][R2.64], R5 ;  /* 0x0000000502007986 */ /* 0x004fe8000c101906 */
[----:B---3--:R-:W-:Y:S04]  /*14f0*/  STG.E desc[UR6][R2.64+0x100], R7 ;  /* 0x0001000702007986 */ /* 0x008fe8000c101906 */
[----:B-----5:R-:W-:Y:S01]  /*1500*/  STG.E desc[UR6][R2.64+0x200], R9 ;  /* 0x0002000902007986 */ /* 0x020fe2000c101906 */
[----:B------:R-:W-:Y:S05]  /*1510*/  EXIT ;  /* 0x000000000000794d */ /* 0x000fea0003800000 */
.L_x_80:
        /* <DEDUP_REMOVED lines=14> */
.L_x_129:


//--------------------- .text._Z7kernel2PfS_S_S_S_Pi --------------------------
	.section	.text._Z7kernel2PfS_S_S_S_Pi,"ax",@progbits
	.align	128
.text._Z7kernel2PfS_S_S_S_Pi:
        .type           _Z7kernel2PfS_S_S_S_Pi,@function
        .size           _Z7kernel2PfS_S_S_S_Pi,(.L_x_130 - _Z7kernel2PfS_S_S_S_Pi)
        .other          _Z7kernel2PfS_S_S_S_Pi,@"STO_CUDA_ENTRY STV_DEFAULT"
_Z7kernel2PfS_S_S_S_Pi:
        /* <DEDUP_REMOVED lines=18> */
[----:B------:R1:W5:Y:S01]  /*0120*/  LDG.E R7, desc[UR6][R12.64+0x4] ;  /* 0x000004060c077981 */ /* 0x000362000c1e1900 */
[----:B------:R-:W-:Y:S01]  /*0130*/  VIMNMX.U32 R9, PT, PT, R8, 0x53e40, !PT ;  /* 0x00053e4008097848 */ /* 0x000fe20007fe0000 */
[----:B------:R-:W-:Y:S01]  /*0140*/  BSSY.RECONVERGENT B1, `(.L_x_83) ;  /* 0x0000046000017945 */ /* 0x000fe20003800200 */
[----:B------:R-:W-:-:S02]  /*0150*/  CS2R R24, SRZ ;  /* 0x0000000000187805 */ /* 0x000fc4000001ff00 */
[----:B------:R-:W-:Y:S01]  /*0160*/  IADD3 R10, PT, PT, R9, 0x3fff, -R8 ;  /* 0x00003fff090a7810 */ /* 0x000fe20007ffe808 */
[----:B------:R-:W-:-:S03]  /*0170*/  HFMA2 R9, -RZ, RZ, 0, 0 ;  /* 0x00000000ff097431 */ /* 0x000fc600000001ff */
[----:B------:R-:W-:-:S13]  /*0180*/  LOP3.LUT P0, RZ, R10, 0x4000, RZ, 0xc0, !PT ;  /* 0x000040000aff7812 */ /* 0x000fda000780c0ff */
[----:B-1----:R-:W-:Y:S05]  /*0190*/  @P0 BRA `(.L_x_84) ;  /* 0x0000000400000947 */ /* 0x002fea0003800000 */
[----:B------:R-:W1:Y:S08]  /*01a0*/  LDC.64 R16, c[0x0][0x3a8] ;  /* 0x0000ea00ff107b82 */ /* 0x000e700000000a00 */
[----:B------:R-:W2:Y:S08]  /*01b0*/  LDC.64 R14, c[0x0][0x390] ;  /* 0x0000e400ff0e7b82 */ /* 0x000eb00000000a00 */
[----:B------:R-:W3:Y:S01]  /*01c0*/  LDC.64 R12, c[0x0][0x388] ;  /* 0x0000e200ff0c7b82 */ /* 0x000ee20000000a00 */
[----:B-1----:R-:W-:-:S05]  /*01d0*/  IMAD.WIDE.U32 R16, R8, 0x4, R16 ;  /* 0x0000000408107825 */ /* 0x002fca00078e0010 */
        /* <DEDUP_REMOVED lines=19> */
[----:B------:R-:W-:Y:S02]  /*0310*/  MOV R0, R11 ;  /* 0x0000000b00007202 */ /* 0x000fe40000000f00 */
[----:B------:R-:W-:-:S07]  /*0320*/  MOV R20, 0x340 ;  /* 0x0000034000147802 */ /* 0x000fce0000000f00 */
[----:B0-----:R-:W-:Y:S05]  /*0330*/  CALL.REL.NOINC `($__internal_4_$__cuda_sm20_sqrt_rn_f32_slowpath) ;  /* 0x0000001400ec7944 */ /* 0x001fea0003c00000 */
[----:B------:R-:W-:Y:S01]  /*0340*/  MOV R20, R23 ;  /* 0x0000001700147202 */ /* 0x000fe20000000f00 */
[----:B------:R-:W-:Y:S06]  /*0350*/  BRA `(.L_x_87) ;  /* 0x0000000000107947 */ /* 0x000fec0003800000 */
.L_x_86:
[----:B------:R-:W-:Y:S01]  /*0360*/  FMUL.FTZ R20, R11, R16 ;  /* 0x000000100b147220 */ /* 0x000fe20000410000 */
[----:B------:R-:W-:-:S03]  /*0370*/  FMUL.FTZ R0, R16, 0.5 ;  /* 0x3f00000010007820 */ /* 0x000fc60000410000 */
[----:B------:R-:W-:-:S04]  /*0380*/  FFMA R11, -R20, R20, R11 ;  /* 0x00000014140b7223 */ /* 0x000fc8000000010b */
[----:B------:R-:W-:-:S07]  /*0390*/  FFMA R20, R11, R0, R20 ;  /* 0x000000000b147223 */ /* 0x000fce0000000014 */
.L_x_87:
[----:B------:R-:W-:Y:S05]  /*03a0*/  BSYNC.RECONVERGENT B2 ;  /* 0x0000000000027941 */ /* 0x000fea0003800200 */
.L_x_85:
[----:B------:R-:W1:Y:S01]  /*03b0*/  F2F.F64.F32 R20, R20 ;  /* 0x0000001400147310 */ /* 0x000e620000201800 */
[----:B------:R-:W-:Y:S07]  /*03c0*/  BSSY.RECONVERGENT B2, `(.L_x_88) ;  /* 0x000000e000027945 */ /* 0x000fee0003800200 */
        /* <DEDUP_REMOVED lines=12> */
[----:B0-----:R-:W-:Y:S05]  /*0490*/  CALL.REL.NOINC `($__internal_3_$__cuda_sm20_dblrcp_rn_slowpath_v3) ;  /* 0x0000001000f07944 */ /* 0x001fea0003c00000 */
.L_x_89:
[----:B------:R-:W-:Y:S05]  /*04a0*/  BSYNC.RECONVERGENT B2 ;  /* 0x0000000000027941 */ /* 0x000fea0003800200 */
.L_x_88:
[----:B------:R-:W1:Y:S02]  /*04b0*/  LDC.64 R16, c[0x0][0x380] ;  /* 0x0000e000ff107b82 */ /* 0x000e640000000a00 */
[----:B-1----:R-:W-:-:S05]  /*04c0*/  IMAD.WIDE R16, R9, 0x4, R16 ;  /* 0x0000000409107825 */ /* 0x002fca00078e0210 */
[----:B------:R-:W2:Y:S04]  /*04d0*/  LDG.E R0, desc[UR6][R16.64] ;  /* 0x0000000610007981 */ /* 0x000ea8000c1e1900 */
[----:B------:R-:W3:Y:S04]  /*04e0*/  LDG.E R11, desc[UR6][R16.64+0x15f900] ;  /* 0x15f90006100b7981 */ /* 0x000ee8000c1e1900 */
[----:B------:R-:W4:Y:S01]  /*04f0*/  LDG.E R20, desc[UR6][R16.64+0x2bf200] ;  /* 0x2bf2000610147981 */ /* 0x000f22000c1e1900 */
[----:B------:R-:W-:Y:S01]  /*0500*/  IADD3 R8, PT, PT, R8, 0x4000, RZ ;  /* 0x0000400008087810 */ /* 0x000fe20007ffe0ff */
[----:B--2---:R-:W1:Y:S08]  /*0510*/  F2F.F64.F32 R18, |R0| ;  /* 0x4000000000127310 */ /* 0x004e700000201800 */
[----:B---3--:R-:W2:Y:S01]  /*0520*/  F2F.F64.F32 R14, |R11| ;  /* 0x4000000b000e7310 */ /* 0x008ea20000201800 */
[----:B-1----:R-:W-:-:S07]  /*0530*/  DFMA R18, R18, R22, RZ ;  /* 0x000000161212722b */ /* 0x002fce00000000ff */
[----:B----4-:R-:W1:Y:S01]  /*0540*/  F2F.F64.F32 R12, |R20| ;  /* 0x40000014000c7310 */ /* 0x010e620000201800 */
[----:B--2---:R-:W-:-:S07]  /*0550*/  DFMA R14, R14, R22, RZ ;  /* 0x000000160e0e722b */ /* 0x004fce00000000ff */
[----:B------:R2:W3:Y:S01]  /*0560*/  F2F.F32.F64 R24, R18 ;  /* 0x0000001200187310 */ /* 0x0004e20000301000 */
[----:B-1----:R-:W-:-:S07]  /*0570*/  DFMA R12, R12, R22, RZ ;  /* 0x000000160c0c722b */ /* 0x002fce00000000ff */
[----:B------:R2:W1:Y:S08]  /*0580*/  F2F.F32.F64 R25, R14 ;  /* 0x0000000e00197310 */ /* 0x0004700000301000 */
[----:B---3--:R2:W4:Y:S02]  /*0590*/  F2F.F32.F64 R9, R12 ;  /* 0x0000000c00097310 */ /* 0x0085240000301000 */
.L_x_84:
[----:B------:R-:W-:Y:S05]  /*05a0*/  BSYNC.RECONVERGENT B1 ;  /* 0x0000000000017941 */ /* 0x000fea0003800200 */
.L_x_83:
[----:B------:R-:W-:Y:S01]  /*05b0*/  ISETP.GE.U32.AND P0, PT, R10, 0x4000, PT ;  /* 0x000040000a00780c */ /* 0x000fe20003f06070 */
[----:B------:R-:W-:-:S12]  /*05c0*/  BSSY.RECONVERGENT B1, `(.L_x_90) ;  /* 0x000008a000017945 */ /* 0x000fd80003800200 */
[----:B------:R-:W-:Y:S05]  /*05d0*/  @!P0 BRA `(.L_x_91) ;  /* 0x0000000800208947 */ /* 0x000fea0003800000 */
[----:B------:R-:W3:Y:S08]  /*05e0*/  LDC.64 R10, c[0x0][0x3a8] ;  /* 0x0000ea00ff0a7b82 */ /* 0x000ef00000000a00 */
[----:B------:R-:W0:Y:S08]  /*05f0*/  LDC.64 R16, c[0x0][0x390] ;  /* 0x0000e400ff107b82 */ /* 0x000e300000000a00 */
[----:B--2---:R-:W2:Y:S08]  /*0600*/  LDC.64 R14, c[0x0][0x388] ;  /* 0x0000e200ff0e7b82 */ /* 0x004eb00000000a00 */
[----:B------:R-:W0:Y:S01]  /*0610*/  LDC.64 R12, c[0x0][0x380] ;  /* 0x0000e000ff0c7b82 */ /* 0x000e220000000a00 */
[----:B---3--:R-:W-:-:S03]  /*0620*/  IMAD.WIDE.U32 R10, R8, 0x4, R10 ;  /* 0x00000004080a7825 */ /* 0x008fc600078e000a */
[----:B------:R-:W-:-:S04]  /*0630*/  IADD3 R10, P0, PT, R10, 0x10000, RZ ;  /* 0x000100000a0a7810 */ /* 0x000fc80007f1e0ff */
[----:B------:R-:W-:-:S09]  /*0640*/  IADD3.X R11, PT, PT, RZ, R11, RZ, P0, !PT ;  /* 0x0000000bff0b7210 */ /* 0x000fd200007fe4ff */
.L_x_102:
[----:B---3--:R-:W3:Y:S02]  /*0650*/  LDG.E R27, desc[UR6][R10.64+-0x10000] ;  /* 0xff0000060a1b7981 */ /* 0x008ee4000c1e1900 */
[----:B---3--:R-:W-:-:S05]  /*0660*/  IMAD.HI R0, R27, 0x1b4e81b5, RZ ;  /* 0x1b4e81b51b007827 */ /* 0x008fca00078e02ff */
[----:B------:R-:W-:-:S04]  /*0670*/  SHF.R.U32.HI R19, RZ, 0x1f, R0 ;  /* 0x0000001fff137819 */ /* 0x000fc80000011600 */
[----:B------:R-:W-:-:S05]  /*0680*/  LEA.HI.SX32 R19, R0, R19, 0x1a ;  /* 0x0000001300137211 */ /* 0x000fca00078fd2ff */
[C---:B------:R-:W-:Y:S02]  /*0690*/  IMAD R21, R19.reuse, -0x258, R27 ;  /* 0xfffffda813157824 */ /* 0x040fe400078e021b */
[----:B0-----:R-:W-:-:S04]  /*06a0*/  IMAD.WIDE R18, R19, 0x4, R16 ;  /* 0x0000000413127825 */ /* 0x001fc800078e0210 */
[----:B--2---:R-:W-:Y:S02]  /*06b0*/  IMAD.WIDE R20, R21, 0x4, R14 ;  /* 0x0000000415147825 */ /* 0x004fe400078e020e */
        /* <DEDUP_REMOVED lines=11> */
[----:B012---:R-:W-:Y:S05]  /*0770*/  @!P0 BRA `(.L_x_93) ;  /* 0x0000000000148947 */ /* 0x007fea0003800000 */
[----:B------:R-:W-:Y:S01]  /*0780*/  IMAD.MOV.U32 R0, RZ, RZ, R23 ;  /* 0x000000ffff007224 */ /* 0x000fe200078e0017 */
[----:B------:R-:W-:-:S07]  /*0790*/  MOV R20, 0x7b0 ;  /* 0x000007b000147802 */ /* 0x000fce0000000f00 */
[----:B-1--4-:R-:W-:Y:S05]  /*07a0*/  CALL.REL.NOINC `($__internal_4_$__cuda_sm20_sqrt_rn_f32_slowpath) ;  /* 0x0000001000d07944 */ /* 0x012fea0003c00000 */
[----:B------:R-:W-:Y:S01]  /*07b0*/  MOV R20, R23 ;  /* 0x0000001700147202 */ /* 0x000fe20000000f00 */
[----:B------:R-:W-:Y:S06]  /*07c0*/  BRA `(.L_x_94) ;  /* 0x0000000000107947 */ /* 0x000fec0003800000 */
.L_x_93:
[----:B------:R-:W-:Y:S01]  /*07d0*/  FMUL.FTZ R20, R23, R22 ;  /* 0x0000001617147220 */ /* 0x000fe20000410000 */
[----:B------:R-:W-:-:S03]  /*07e0*/  FMUL.FTZ R0, R22, 0.5 ;  /* 0x3f00000016007820 */ /* 0x000fc60000410000 */
[----:B------:R-:W-:-:S04]  /*07f0*/  FFMA R19, -R20, R20, R23 ;  /* 0x0000001414137223 */ /* 0x000fc80000000117 */
[----:B------:R-:W-:-:S07]  /*0800*/  FFMA R20, R19, R0, R20 ;  /* 0x0000000013147223 */ /* 0x000fce0000000014 */
.L_x_94:
[----:B------:R-:W-:Y:S05]  /*0810*/  BSYNC.RECONVERGENT B2 ;  /* 0x0000000000027941 */ /* 0x000fea0003800200 */
.L_x_92:
[----:B------:R-:W0:Y:S01]  /*0820*/  F2F.F64.F32 R20, R20 ;  /* 0x0000001400147310 */ /* 0x000e220000201800 */
[----:B------:R-:W-:Y:S07]  /*0830*/  BSSY.RECONVERGENT B2, `(.L_x_95) ;  /* 0x000000f000027945 */ /* 0x000fee0003800200 */
[----:B0-----:R-:W0:Y:S01]  /*0840*/  MUFU.RCP64H R19, R21 ;  /* 0x0000001500137308 */ /* 0x001e220000001800 */
[----:B------:R-:W-:-:S04]  /*0850*/  IADD3 R18, PT, PT, R21, 0x300402, RZ ;  /* 0x0030040215127810 */ /* 0x000fc80007ffe0ff */
[----:B------:R-:W-:Y:S02]  /*0860*/  FSETP.GEU.AND P0, PT, |R18|, 5.8789094863358348022e-39, PT ;  /* 0x004004021200780b */ /* 0x000fe40003f0e200 */
[----:B0-----:R-:W-:-:S08]  /*0870*/  DFMA R28, -R20, R18, 1 ;  /* 0x3ff00000141c742b */ /* 0x001fd00000000112 */
[----:B------:R-:W-:-:S08]  /*0880*/  DFMA R28, R28, R28, R28 ;  /* 0x0000001c1c1c722b */ /* 0x000fd0000000001c */
[----:B------:R-:W-:Y:S01]  /*0890*/  DFMA R28, R18, R28, R18 ;  /* 0x0000001c121c722b */ /* 0x000fe20000000012 */
[----:B------:R0:W2:Y:S07]  /*08a0*/  F2F.F64.F32 R18, R24 ;  /* 0x0000001800127310 */ /* 0x0000ae0000201800 */
[----:B------:R-:W-:-:S08]  /*08b0*/  DFMA R22, -R20, R28, 1 ;  /* 0x3ff000001416742b */ /* 0x000fd0000000011c */
[----:B------:R-:W-:Y:S01]  /*08c0*/  DFMA R22, R28, R22, R28 ;  /* 0x000000161c16722b */ /* 0x000fe2000000001c */
[----:B0-2---:R-:W-:Y:S10]  /*08d0*/  @P0 BRA `(.L_x_96) ;  /* 0x0000000000100947 */ /* 0x005ff40003800000 */
[----:B------:R-:W-:Y:S02]  /*08e0*/  LOP3.LUT R0, R21, 0x7fffffff, RZ, 0xc0, !PT ;  /* 0x7fffffff15007812 */ /* 0x000fe400078ec0ff */
[----:B------:R-:W-:Y:S02]  /*08f0*/  MOV R24, 0x920 ;  /* 0x0000092000187802 */ /* 0x000fe40000000f00 */
[----:B------:R-:W-:-:S07]  /*0900*/  IADD3 R0, PT, PT, R0, -0x100000, RZ ;  /* 0xfff0000000007810 */ /* 0x000fce0007ffe0ff */
[----:B-1--4-:R-:W-:Y:S05]  /*0910*/  CALL.REL.NOINC `($__internal_3_$__cuda_sm20_dblrcp_rn_slowpath_v3) ;  /* 0x0000000c00d07944 */ /* 0x012fea0003c00000 */
.L_x_96:
[----:B------:R-:W-:Y:S05]  /*0920*/  BSYNC.RECONVERGENT B2 ;  /* 0x0000000000027941 */ /* 0x000fea0003800200 */
.L_x_95:
[----:B------:R-:W0:Y:S02]  /*0930*/  LDC.64 R20, c[0x0][0x380] ;  /* 0x0000e000ff147b82 */ /* 0x000e240000000a00 */
[----:B0-----:R-:W-:Y:S02]  /*0940*/  IMAD.WIDE R32, R27, 0x4, R20 ;  /* 0x000000041b207825 */ /* 0x001fe400078e0214 */
[----:B------:R-:W2:Y:S04]  /*0950*/  LDG.E R27, desc[UR6][R10.64] ;  /* 0x000000060a1b7981 */ /* 0x000ea8000c1e1900 */
[----:B------:R-:W3:Y:S04]  /*0960*/  LDG.E R26, desc[UR6][R32.64] ;  /* 0x00000006201a7981 */ /* 0x000ee8000c1e1900 */
[----:B------:R-:W5:Y:S04]  /*0970*/  LDG.E R24, desc[UR6][R32.64+0x15f900] ;  /* 0x15f9000620187981 */ /* 0x000f68000c1e1900 */
[----:B------:R-:W4:Y:S01]  /*0980*/  LDG.E R0, desc[UR6][R32.64+0x2bf200] ;  /* 0x2bf2000620007981 */ /* 0x000f22000c1e1900 */
[----:B-1----:R-:W-:Y:S08]  /*0990*/  F2F.F64.F32 R20, R25 ;  /* 0x0000001900147310 */ /* 0x002ff00000201800 */
[----:B---3--:R-:W0:Y:S02]  /*09a0*/  F2F.F64.F32 R28, |R26| ;  /* 0x4000001a001c7310 */ /* 0x008e240000201800 */
[----:B0-----:R-:W-:-:S06]  /*09b0*/  DFMA R28, R28, R22, R18 ;  /* 0x000000161c1c722b */ /* 0x001fcc0000000012 */
[----:B-----5:R-:W0:Y:S08]  /*09c0*/  F2F.F64.F32 R18, |R24| ;  /* 0x4000001800127310 */ /* 0x020e300000201800 */
[----:B----4-:R-:W-:Y:S01]  /*09d0*/  F2F.F64.F32 R30, |R0| ;  /* 0x40000000001e7310 */ /* 0x010fe20000201800 */
[----:B0-----:R-:W-:-:S07]  /*09e0*/  DFMA R20, R18, R22, R20 ;  /* 0x000000161214722b */ /* 0x001fce0000000014 */
[----:B------:R-:W0:Y:S02]  /*09f0*/  F2F.F64.F32 R18, R9 ;  /* 0x0000000900127310 */ /* 0x000e240000201800 */
[----:B0-----:R-:W-:Y:S01]  /*0a00*/  DFMA R22, R30, R22, R18 ;  /* 0x000000161e16722b */ /* 0x001fe20000000012 */
[----:B------:R-:W0:Y:S01]  /*0a10*/  LDC.64 R30, c[0x0][0x388] ;  /* 0x0000e200ff1e7b82 */ /* 0x000e220000000a00 */
[----:B--2---:R-:W-:-:S05]  /*0a20*/  IMAD.HI R18, R27, 0x1b4e81b5, RZ ;  /* 0x1b4e81b51b127827 */ /* 0x004fca00078e02ff */
[----:B------:R-:W-:-:S04]  /*0a30*/  SHF.R.U32.HI R19, RZ, 0x1f, R18 ;  /* 0x0000001fff137819 */ /* 0x000fc80000011612 */
[----:B------:R-:W-:-:S05]  /*0a40*/  LEA.HI.SX32 R19, R18, R19, 0x1a ;  /* 0x0000001312137211 */ /* 0x000fca00078fd2ff */
[C---:B------:R-:W-:Y:S02]  /*0a50*/  IMAD R33, R19.reuse, -0x258, R27 ;  /* 0xfffffda813217824 */ /* 0x040fe400078e021b */
[----:B------:R-:W-:-:S06]  /*0a60*/  IMAD.WIDE R24, R19, 0x4, R16 ;  /* 0x0000000413187825 */ /* 0x000fcc00078e0210 */
[----:B------:R-:W2:Y:S01]  /*0a70*/  LDG.E R24, desc[UR6][R24.64] ;  /* 0x0000000618187981 */ /* 0x000ea2000c1e1900 */
[----:B0-----:R-:W-:-:S06]  /*0a80*/  IMAD.WIDE R30, R33, 0x4, R30 ;  /* 0x00000004211e7825 */ /* 0x001fcc00078e021e */
[----:B------:R-:W3:Y:S01]  /*0a90*/  LDG.E R31, desc[UR6][R30.64] ;  /* 0x000000061e1f7981 */ /* 0x000ee2000c1e1900 */
[----:B------:R0:W1:Y:S08]  /*0aa0*/  F2F.F32.F64 R28, R28 ;  /* 0x0000001c001c7310 */ /* 0x0000700000301000 */
[----:B------:R0:W4:Y:S08]  /*0ab0*/  F2F.F32.F64 R18, R20 ;  /* 0x0000001400127310 */ /* 0x0001300000301000 */
[----:B------:R0:W0:Y:S01]  /*0ac0*/  F2F.F32.F64 R19, R22 ;  /* 0x0000001600137310 */ /* 0x0000220000301000 */
[----:B------:R-:W-:Y:S01]  /*0ad0*/  BSSY.RECONVERGENT B2, `(.L_x_97) ;  /* 0x0000013000027945 */ /* 0x000fe20003800200 */
[----:B--2---:R-:W-:-:S04]  /*0ae0*/  FADD R9, -R7, R24 ;  /* 0x0000001807097221 */ /* 0x004fc80000000100 */
[----:B------:R-:W-:Y:S01]  /*0af0*/  FMUL R9, R9, R9 ;  /* 0x0000000909097220 */ /* 0x000fe20000400000 */
[----:B---3--:R-:W-:-:S04]  /*0b00*/  FADD R0, -R6, R31 ;  /* 0x0000001f06007221 */ /* 0x008fc80000000100 */
[----:B------:R-:W-:-:S04]  /*0b10*/  FFMA R0, R0, R0, R9 ;  /* 0x0000000000007223 */ /* 0x000fc80000000009 */
[----:B------:R-:W-:-:S05]  /*0b20*/  FADD R9, R5, R0 ;  /* 0x0000000005097221 */ /* 0x000fca0000000000 */
[----:B------:R-:W-:Y:S01]  /*0b30*/  IADD3 R0, PT, PT, R9, -0xd000000, RZ ;  /* 0xf300000009007810 */ /* 0x000fe20007ffe0ff */
[----:B------:R2:W3:Y:S03]  /*0b40*/  MUFU.RSQ R26, R9 ;  /* 0x00000009001a7308 */ /* 0x0004e60000001400 */
[----:B------:R-:W-:-:S13]  /*0b50*/  ISETP.GT.U32.AND P0, PT, R0, 0x727fffff, PT ;  /* 0x727fffff0000780c */ /* 0x000fda0003f04070 */
[----:B012-4-:R-:W-:Y:S05]  /*0b60*/  @!P0 BRA `(.L_x_98) ;  /* 0x0000000000148947 */ /* 0x017fea0003800000 */
[----:B------:R-:W-:Y:S02]  /*0b70*/  MOV R0, R9 ;  /* 0x0000000900007202 */ /* 0x000fe40000000f00 */
[----:B------:R-:W-:-:S07]  /*0b80*/  MOV R20, 0xba0 ;  /* 0x00000ba000147802 */ /* 0x000fce0000000f00 */
[----:B---3--:R-:W-:Y:S05]  /*0b90*/  CALL.REL.NOINC `($__internal_4_$__cuda_sm20_sqrt_rn_f32_slowpath) ;  /* 0x0000000c00d47944 */ /* 0x008fea0003c00000 */
[----:B------:R-:W-:Y:S01]  /*0ba0*/  MOV R20, R23 ;  /* 0x0000001700147202 */ /* 0x000fe20000000f00 */
[----:B------:R-:W-:Y:S06]  /*0bb0*/  BRA `(.L_x_99) ;  /* 0x0000000000107947 */ /* 0x000fec0003800000 */
.L_x_98:
[----:B---3--:R-:W-:Y:S01]  /*0bc0*/  FMUL.FTZ R20, R9, R26 ;  /* 0x0000001a09147220 */ /* 0x008fe20000410000 */
[----:B------:R-:W-:-:S03]  /*0bd0*/  FMUL.FTZ R0, R26, 0.5 ;  /* 0x3f0000001a007820 */ /* 0x000fc60000410000 */
[----:B------:R-:W-:-:S04]  /*0be0*/  FFMA R9, -R20, R20, R9 ;  /* 0x0000001414097223 */ /* 0x000fc80000000109 */
[----:B------:R-:W-:-:S07]  /*0bf0*/  FFMA R20, R9, R0, R20 ;  /* 0x0000000009147223 */ /* 0x000fce0000000014 */
.L_x_99:
[----:B------:R-:W-:Y:S05]  /*0c00*/  BSYNC.RECONVERGENT B2 ;  /* 0x0000000000027941 */ /* 0x000fea0003800200 */
.L_x_97:
[----:B------:R-:W0:Y:S01]  /*0c10*/  F2F.F64.F32 R20, R20 ;  /* 0x0000001400147310 */ /* 0x000e220000201800 */
[----:B------:R-:W-:Y:S07]  /*0c20*/  BSSY.RECONVERGENT B2, `(.L_x_100) ;  /* 0x000000f000027945 */ /* 0x000fee0003800200 */
[----:B------:R-:W1:Y:S01]  /*0c30*/  F2F.F64.F32 R28, R28 ;  /* 0x0000001c001c7310 */ /* 0x000e620000201800 */
[----:B0-----:R-:W-:-:S07]  /*0c40*/  IADD3 R22, PT, PT, R21, 0x300402, RZ ;  /* 0x0030040215167810 */ /* 0x001fce0007ffe0ff */
[----:B------:R-:W0:Y:S01]  /*0c50*/  MUFU.RCP64H R23, R21 ;  /* 0x0000001500177308 */ /* 0x000e220000001800 */
[----:B------:R-:W-:Y:S01]  /*0c60*/  FSETP.GEU.AND P0, PT, |R22|, 5.8789094863358348022e-39, PT ;  /* 0x004004021600780b */ /* 0x000fe20003f0e200 */
[----:B0-----:R-:W-:-:S08]  /*0c70*/  DFMA R24, -R20, R22, 1 ;  /* 0x3ff000001418742b */ /* 0x001fd00000000116 */
[----:B------:R-:W-:-:S08]  /*0c80*/  DFMA R24, R24, R24, R24 ;  /* 0x000000181818722b */ /* 0x000fd00000000018 */
[----:B------:R-:W-:-:S08]  /*0c90*/  DFMA R24, R22, R24, R22 ;  /* 0x000000181618722b */ /* 0x000fd00000000016 */
[----:B------:R-:W-:-:S08]  /*0ca0*/  DFMA R22, -R20, R24, 1 ;  /* 0x3ff000001416742b */ /* 0x000fd00000000118 */
[----:B------:R-:W-:Y:S01]  /*0cb0*/  DFMA R22, R24, R22, R24 ;  /* 0x000000161816722b */ /* 0x000fe20000000018 */
[----:B-1----:R-:W-:Y:S10]  /*0cc0*/  @P0 BRA `(.L_x_101) ;  /* 0x0000000000100947 */ /* 0x002ff40003800000 */
[----:B------:R-:W-:Y:S02]  /*0cd0*/  LOP3.LUT R0, R21, 0x7fffffff, RZ, 0xc0, !PT ;  /* 0x7fffffff15007812 */ /* 0x000fe400078ec0ff */
[----:B------:R-:W-:-:S03]  /*0ce0*/  MOV R24, 0xd10 ;  /* 0x00000d1000187802 */ /* 0x000fc60000000f00 */
[----:B------:R-:W-:-:S07]  /*0cf0*/  VIADD R0, R0, 0xfff00000 ;  /* 0xfff0000000007836 */ /* 0x000fce0000000000 */
[----:B------:R-:W-:Y:S05]  /*0d00*/  CALL.REL.NOINC `($__internal_3_$__cuda_sm20_dblrcp_rn_slowpath_v3) ;  /* 0x0000000800d47944 */ /* 0x000fea0003c00000 */
.L_x_101:
[----:B------:R-:W-:Y:S05]  /*0d10*/  BSYNC.RECONVERGENT B2 ;  /* 0x0000000000027941 */ /* 0x000fea0003800200 */
.L_x_100:
[----:B------:R-:W-:-:S05]  /*0d20*/  IMAD.WIDE R34, R27, 0x4, R12 ;  /* 0x000000041b227825 */ /* 0x000fca00078e020c */
[----:B------:R-:W2:Y:S04]  /*0d30*/  LDG.E R0, desc[UR6][R34.64] ;  /* 0x0000000622007981 */ /* 0x000ea8000c1e1900 */
[----:B------:R-:W3:Y:S04]  /*0d40*/  LDG.E R30, desc[UR6][R34.64+0x15f900] ;  /* 0x15f90006221e7981 */ /* 0x000ee8000c1e1900 */
[----:B------:R-:W4:Y:S01]  /*0d50*/  LDG.E R20, desc[UR6][R34.64+0x2bf200] ;  /* 0x2bf2000622147981 */ /* 0x000f22000c1e1900 */
[----:B------:R-:W-:Y:S01]  /*0d60*/  F2F.F64.F32 R26, R19 ;  /* 0x00000013001a7310 */ /* 0x000fe20000201800 */
[----:B------:R-:W-:-:S02]  /*0d70*/  ISETP.GE.U32.AND P0, PT, R8, 0x4fe40, PT ;  /* 0x0004fe400800780c */ /* 0x000fc40003f06070 */
[----:B------:R-:W-:Y:S02]  /*0d80*/  IADD3 R10, P1, PT, R10, 0x20000, RZ ;  /* 0x000200000a0a7810 */ /* 0x000fe40007f3e0ff */
[----:B------:R-:W-:Y:S02]  /*0d90*/  IADD3 R8, PT, PT, R8, 0x8000, RZ ;  /* 0x0000800008087810 */ /* 0x000fe40007ffe0ff */
[----:B------:R-:W-:Y:S01]  /*0da0*/  IADD3.X R11, PT, PT, RZ, R11, RZ, P1, !PT ;  /* 0x0000000bff0b7210 */ /* 0x000fe20000ffe4ff */
[----:B--2---:R-:W0:Y:S08]  /*0db0*/  F2F.F64.F32 R24, |R0| ;  /* 0x4000000000187310 */ /* 0x004e300000201800 */
[----:B---3--:R-:W-:Y:S01]  /*0dc0*/  F2F.F64.F32 R30, |R30| ;  /* 0x4000001e001e7310 */ /* 0x008fe20000201800 */
[----:B0-----:R-:W-:-:S07]  /*0dd0*/  DFMA R32, R24, R22, R28 ;  /* 0x000000161820722b */ /* 0x001fce000000001c */
[----:B----4-:R-:W0:Y:S08]  /*0de0*/  F2F.F64.F32 R20, |R20| ;  /* 0x4000001400147310 */ /* 0x010e300000201800 */
[----:B------:R-:W1:Y:S01]  /*0df0*/  F2F.F64.F32 R28, R18 ;  /* 0x00000012001c7310 */ /* 0x000e620000201800 */
[----:B0-----:R-:W-:-:S07]  /*0e00*/  DFMA R26, R20, R22, R26 ;  /* 0x00000016141a722b */ /* 0x001fce000000001a */
[----:B------:R3:W0:Y:S01]  /*0e10*/  F2F.F32.F64 R24, R32 ;  /* 0x0000002000187310 */ /* 0x0006220000301000 */
[----:B-1----:R-:W-:-:S07]  /*0e20*/  DFMA R28, R30, R22, R28 ;  /* 0x000000161e1c722b */ /* 0x002fce000000001c */
[----:B------:R3:W1:Y:S08]  /*0e30*/  F2F.F32.F64 R9, R26 ;  /* 0x0000001a00097310 */ /* 0x0006700000301000 */
[----:B------:R3:W2:Y:S01]  /*0e40*/  F2F.F32.F64 R25, R28 ;  /* 0x0000001c00197310 */ /* 0x0006a20000301000 */
[----:B0-----:R-:W-:Y:S05]  /*0e50*/  @!P0 BRA `(.L_x_102) ;  /* 0xfffffff400fc8947 */ /* 0x001fea000383ffff */
.L_x_91:
[----:B------:R-:W-:Y:S05]  /*0e60*/  BSYNC.RECONVERGENT B1 ;  /* 0x0000000000017941 */ /* 0x000fea0003800200 */
.L_x_90:
[----:B------:R0:W-:Y:S04]  /*0e70*/  STS [R4], R24 ;  /* 0x0000001804007388 */ /* 0x0001e80000000800 */
[----:B-12---:R0:W-:Y:S04]  /*0e80*/  STS [R4+0x400], R25 ;  /* 0x0004001904007388 */ /* 0x0061e80000000800 */
[----:B----4-:R0:W-:Y:S02]  /*0e90*/  STS [R4+0x800], R9 ;  /* 0x0008000904007388 */ /* 0x0101e40000000800 */
.L_x_82:
[----:B------:R-:W-:Y:S05]  /*0ea0*/  BSYNC.RECONVERGENT B0 ;  /* 0x0000000000007941 */ /* 0x000fea0003800200 */
.L_x_81:
        /* <DEDUP_REMOVED lines=13> */
[----:B-----5:R-:W1:Y:S04]  /*0f80*/  LDS R5, [R4] ;  /* 0x0000000004057984 */ /* 0x020e680000000800 */
[----:B------:R-:W-:Y:S04]  /*0f90*/  LDS R6, [R4+0x600] ;  /* 0x0006000004067984 */ /* 0x000fe80000000800 */
[----:B------:R-:W2:Y:S04]  /*0fa0*/  LDS R7, [R4+0x400] ;  /* 0x0004000004077984 */ /* 0x000ea80000000800 */
[----:B------:R-:W-:Y:S04]  /*0fb0*/  LDS R8, [R4+0xa00] ;  /* 0x000a000004087984 */ /* 0x000fe80000000800 */
[----:B0-----:R-:W0:Y:S01]  /*0fc0*/  LDS R9, [R4+0x800] ;  /* 0x0008000004097984 */ /* 0x001e220000000800 */
[----:B-1----:R-:W-:-:S05]  /*0fd0*/  FADD R5, R0, R5 ;  /* 0x0000000500057221 */ /* 0x002fca0000000000 */
[----:B------:R1:W-:Y:S01]  /*0fe0*/  STS [R4], R5 ;  /* 0x0000000504007388 */ /* 0x0003e20000000800 */
[----:B--2---:R-:W-:-:S05]  /*0ff0*/  FADD R7, R6, R7 ;  /* 0x0000000706077221 */ /* 0x004fca0000000000 */
[----:B------:R1:W-:Y:S01]  /*1000*/  STS [R4+0x400], R7 ;  /* 0x0004000704007388 */ /* 0x0003e20000000800 */
[----:B0-----:R-:W-:-:S05]  /*1010*/  FADD R9, R8, R9 ;  /* 0x0000000908097221 */ /* 0x001fca0000000000 */
[----:B------:R1:W-:Y:S02]  /*1020*/  STS [R4+0x800], R9 ;  /* 0x0008000904007388 */ /* 0x0003e40000000800 */
.L_x_104:
[----:B------:R-:W-:Y:S05]  /*1030*/  BSYNC.RECONVERGENT B0 ;  /* 0x0000000000007941 */ /* 0x000fea0003800200 */
.L_x_103:
[----:B------:R-:W-:Y:S01]  /*1040*/  BAR.SYNC.DEFER_BLOCKING 0x0 ;  /* 0x0000000000007b1d */ /* 0x000fe20000010000 */
[----:B------:R-:W-:-:S05]  /*1050*/  ISETP.GT.U32.AND P6, PT, R2, 0x3f, PT ;  /* 0x0000003f0200780c */ /* 0x000fca0003fc4070 */
[----:B------:R-:W-:Y:S08]  /*1060*/  BSSY.RECONVERGENT B0, `(.L_x_105) ;  /* 0x000000e000007945 */ /* 0x000ff00003800200 */
[----:B------:R-:W-:Y:S05]  /*1070*/  @P6 BRA `(.L_x_106) ;  /* 0x0000000000306947 */ /* 0x000fea0003800000 */
[----:B------:R-:W-:Y:S04]  /*1080*/  LDS R0, [R4+0x100] ;  /* 0x0001000004007984 */ /* 0x000fe80000000800 */
[----:B-1---5:R-:W1:Y:S04]  /*1090*/  LDS R5, [R4] ;  /* 0x0000000004057984 */ /* 0x022e680000000800 */
        /* <DEDUP_REMOVED lines=10> */
.L_x_106:
[----:B------:R-:W-:Y:S05]  /*1140*/  BSYNC.RECONVERGENT B0 ;  /* 0x0000000000007941 */ /* 0x000fea0003800200 */
.L_x_105:
[----:B------:R-:W-:Y:S06]  /*1150*/  BAR.SYNC.DEFER_BLOCKING 0x0 ;  /* 0x0000000000007b1d */ /* 0x000fec0000010000 */
[----:B------:R-:W-:Y:S04]  /*1160*/  BSSY.RECONVERGENT B0, `(.L_x_107) ;  /* 0x000000e000007945 */ /* 0x000fe80003800200 */
[----:B------:R-:W-:Y:S05]  /*1170*/  @P0 BRA `(.L_x_108) ;  /* 0x0000000000300947 */ /* 0x000fea0003800000 */
[----:B------:R-:W-:Y:S04]  /*1180*/  LDS R0, [R4+0x80] ;  /* 0x0000800004007984 */ /* 0x000fe80000000800 */
[----:B-1--45:R-:W1:Y:S04]  /*1190*/  LDS R5, [R4] ;  /* 0x0000000004057984 */ /* 0x032e680000000800 */
        /* <DEDUP_REMOVED lines=10> */
.L_x_108:
[----:B------:R-:W-:Y:S05]  /*1240*/  BSYNC.RECONVERGENT B0 ;  /* 0x0000000000007941 */ /* 0x000fea0003800200 */
.L_x_107:
        /* <DEDUP_REMOVED lines=15> */
.L_x_110:
[----:B------:R-:W-:Y:S05]  /*1340*/  BSYNC.RECONVERGENT B0 ;  /* 0x0000000000007941 */ /* 0x000fea0003800200 */
.L_x_109:
        /* <DEDUP_REMOVED lines=15> */
.L_x_112:
[----:B------:R-:W-:Y:S05]  /*1440*/  BSYNC.RECONVERGENT B0 ;  /* 0x0000000000007941 */ /* 0x000fea0003800200 */
.L_x_111:
        /* <DEDUP_REMOVED lines=15> */
.L_x_114:
[----:B------:R-:W-:Y:S05]  /*1540*/  BSYNC.RECONVERGENT B0 ;  /* 0x0000000000007941 */ /* 0x000fea0003800200 */
.L_x_113:
        /* <DEDUP_REMOVED lines=15> */
.L_x_116:
[----:B------:R-:W-:Y:S05]  /*1640*/  BSYNC.RECONVERGENT B0 ;  /* 0x0000000000007941 */ /* 0x000fea0003800200 */
.L_x_115:
[----:B------:R-:W-:Y:S06]  /*1650*/  BAR.SYNC.DEFER_BLOCKING 0x0 ;  /* 0x0000000000007b1d */ /* 0x000fec0000010000 */
[----:B------:R-:W-:Y:S04]  /*1660*/  BSSY.RECONVERGENT B0, `(.L_x_117) ;  /* 0x0000011000007945 */ /* 0x000fe80003800200 */
[----:B------:R-:W-:Y:S05]  /*1670*/  @P5 BRA `(.L_x_118) ;  /* 0x00000000003c5947 */ /* 0x000fea0003800000 */
[----:B------:R-:W2:Y:S01]  /*1680*/  S2UR UR5, SR_CgaCtaId ;  /* 0x00000000000579c3 */ /* 0x000ea20000008800 */
[----:B------:R-:W-:Y:S01]  /*1690*/  UMOV UR4, 0x400 ;  /* 0x0000040000047882 */ /* 0x000fe20000000000 */
[----:B-1--45:R-:W-:Y:S04]  /*16a0*/  LDS R5, [R4] ;  /* 0x0000000004057984 */ /* 0x032fe80000000800 */
[----:B------:R-:W-:Y:S04]  /*16b0*/  LDS R7, [R4+0x400] ;  /* 0x0004000004077984 */ /* 0x000fe80000000800 */
[----:B0-----:R-:W-:Y:S01]  /*16c0*/  LDS R9, [R4+0x800] ;  /* 0x0008000004097984 */ /* 0x001fe20000000800 */
[----:B--2---:R-:W-:-:S09]  /*16d0*/  ULEA UR4, UR5, UR4, 0x18 ;  /* 0x0000000405047291 */ /* 0x004fd2000f8ec0ff */
[----:B------:R-:W0:Y:S02]  /*16e0*/  LDS R0, [UR4+0x4] ;  /* 0x00000404ff007984 */ /* 0x000e240008000800 */
[----:B0-----:R-:W-:-:S05]  /*16f0*/  FADD R5, R0, R5 ;  /* 0x0000000500057221 */ /* 0x001fca0000000000 */
[----:B------:R-:W-:Y:S04]  /*1700*/  STS [R4], R5 ;  /* 0x0000000504007388 */ /* 0x000fe80000000800 */
[----:B------:R-:W0:Y:S02]  /*1710*/  LDS R0, [UR4+0x404] ;  /* 0x00040404ff007984 */ /* 0x000e240008000800 */
[----:B0-----:R-:W-:-:S05]  /*1720*/  FADD R7, R0, R7 ;  /* 0x0000000700077221 */ /* 0x001fca0000000000 */
[----:B------:R-:W-:Y:S04]  /*1730*/  STS [R4+0x400], R7 ;  /* 0x0004000704007388 */ /* 0x000fe80000000800 */
[----:B------:R-:W0:Y:S02]  /*1740*/  LDS R0, [UR4+0x804] ;  /* 0x00080404ff007984 */ /* 0x000e240008000800 */
[----:B0-----:R-:W-:-:S05]  /*1750*/  FADD R9, R0, R9 ;  /* 0x0000000900097221 */ /* 0x001fca0000000000 */
[----:B------:R2:W-:Y:S02]  /*1760*/  STS [R4+0x800], R9 ;  /* 0x0008000904007388 */ /* 0x0005e40000000800 */
.L_x_118:
[----:B------:R-:W-:Y:S05]  /*1770*/  BSYNC.RECONVERGENT B0 ;  /* 0x0000000000007941 */ /* 0x000fea0003800200 */
.L_x_117:
[----:B------:R-:W-:Y:S06]  /*1780*/  BAR.SYNC.DEFER_BLOCKING 0x0 ;  /* 0x0000000000007b1d */ /* 0x000fec0000010000 */
[----:B------:R-:W-:Y:S05]  /*1790*/  @P5 EXIT ;  /* 0x000000000000594d */ /* 0x000fea0003800000 */
[----:B------:R-:W3:Y:S01]  /*17a0*/  S2UR UR5, SR_CgaCtaId ;  /* 0x00000000000579c3 */ /* 0x000ee20000008800 */
[----:B------:R-:W-:-:S07]  /*17b0*/  UMOV UR4, 0x400 ;  /* 0x0000040000047882 */ /* 0x000fce0000000000 */
[----:B012-45:R-:W0:Y:S01]  /*17c0*/  LDC.64 R4, c[0x0][0x3a0] ;  /* 0x0000e800ff047b82 */ /* 0x037e220000000a00 */
[----:B---3--:R-:W-:Y:S01]  /*17d0*/  ULEA UR4, UR5, UR4, 0x18 ;  /* 0x0000000405047291 */ /* 0x008fe2000f8ec0ff */
[----:B0-----:R-:W-:-:S08]  /*17e0*/  IMAD.WIDE.U32 R2, R3, 0x4, R4 ;  /* 0x0000000403027825 */ /* 0x001fd000078e0004 */
[----:B------:R-:W0:Y:S04]  /*17f0*/  LDS R7, [UR4] ;  /* 0x00000004ff077984 */ /* 0x000e280008000800 */
[----:B------:R-:W1:Y:S04]  /*1800*/  LDS R9, [UR4+0x400] ;  /* 0x00040004ff097984 */ /* 0x000e680008000800 */
[----:B------:R-:W2:Y:S04]  /*1810*/  LDS R11, [UR4+0x800] ;  /* 0x00080004ff0b7984 */ /* 0x000ea80008000800 */
[----:B0-----:R-:W-:Y:S04]  /*1820*/  STG.E desc[UR6][R2.64], R7 ;  /* 0x0000000702007986 */ /* 0x001fe8000c101906 */
[----:B-1----:R-:W-:Y:S04]  /*1830*/  STG.E desc[UR6][R2.64+0x100], R9 ;  /* 0x0001000902007986 */ /* 0x002fe8000c101906 */
[----:B--2---:R-:W-:Y:S01]  /*1840*/  STG.E desc[UR6][R2.64+0x200], R11 ;  /* 0x0002000b02007986 */ /* 0x004fe2000c101906 */
[----:B------:R-:W-:Y:S05]  /*1850*/  EXIT ;  /* 0x000000000000794d */ /* 0x000fea0003800000 */
        .weak           $__internal_3_$__cuda_sm20_dblrcp_rn_slowpath_v3
        .type           $__internal_3_$__cuda_sm20_dblrcp_rn_slowpath_v3,@function
        .size           $__internal_3_$__cuda_sm20_dblrcp_rn_slowpath_v3,($__internal_4_$__cuda_sm20_sqrt_rn_f32_slowpath - $__internal_3_$__cuda_sm20_dblrcp_rn_slowpath_v3)
$__internal_3_$__cuda_sm20_dblrcp_rn_slowpath_v3:
        /* <DEDUP_REMOVED lines=11> */
[----:B------:R-:W-:Y:S02]  /*1910*/  IADD3 R31, PT, PT, R21, -0x3fe00000, RZ ;  /* 0xc0200000151f7810 */ /* 0x000fe40007ffe0ff */
[----:B------:R-:W-:Y:S02]  /*1920*/  MOV R22, R0 ;  /* 0x0000000000167202 */ /* 0x000fe40000000f00 */
[----:B------:R-:W0:Y:S01]  /*1930*/  MUFU.RCP64H R23, R31 ;  /* 0x0000001f00177308 */ /* 0x000e220000001800 */
[----:B------:R-:W-:-:S06]  /*1940*/  MOV R30, R20 ;  /* 0x00000014001e7202 */ /* 0x000fcc0000000f00 */
        /* <DEDUP_REMOVED lines=10> */
.L_x_122:
[----:B------:R-:W-:Y:S01]  /*19f0*/  DMUL R30, R20, 8.11296384146066816958e+31 ;  /* 0x46900000141e7828 */ /* 0x000fe20000000000 */
[----:B------:R-:W-:-:S05]  /*1a00*/  IMAD.MOV.U32 R20, RZ, RZ, R0 ;  /* 0x000000ffff147224 */ /* 0x000fca00078e0000 */
        /* <DEDUP_REMOVED lines=8> */
.L_x_120:
[----:B------:R-:W-:Y:S02]  /*1a90*/  LOP3.LUT R23, R21, 0x80000, RZ, 0xfc, !PT ;  /* 0x0008000015177812 */ /* 0x000fe400078efcff */
[----:B------:R-:W-:-:S07]  /*1aa0*/  MOV R22, R20 ;  /* 0x0000001400167202 */ /* 0x000fce0000000f00 */
.L_x_121:
[----:B------:R-:W-:Y:S05]  /*1ab0*/  BSYNC.RECONVERGENT B3 ;  /* 0x0000000000037941 */ /* 0x000fea0003800200 */
.L_x_119:
[----:B------:R-:W-:Y:S01]  /*1ac0*/  HFMA2 R21, -RZ, RZ, 0, 0 ;  /* 0x00000000ff157431 */ /* 0x000fe200000001ff */
[----:B------:R-:W-:-:S04]  /*1ad0*/  MOV R20, R24 ;  /* 0x0000001800147202 */ /* 0x000fc80000000f00 */
[----:B------:R-:W-:Y:S05]  /*1ae0*/  RET.REL.NODEC R20 `(_Z7kernel2PfS_S_S_S_Pi) ;  /* 0xffffffe414447950 */ /* 0x000fea0003c3ffff */
        .weak           $__internal_4_$__cuda_sm20_sqrt_rn_f32_slowpath
        .type           $__internal_4_$__cuda_sm20_sqrt_rn_f32_slowpath,@function
        .size           $__internal_4_$__cuda_sm20_sqrt_rn_f32_slowpath,(.L_x_130 - $__internal_4_$__cuda_sm20_sqrt_rn_f32_slowpath)
$__internal_4_$__cuda_sm20_sqrt_rn_f32_slowpath:
[----:B------:R-:W-:-:S13]  /*1af0*/  LOP3.LUT P0, RZ, R0, 0x7fffffff, RZ, 0xc0, !PT ;  /* 0x7fffffff00ff7812 */ /* 0x000fda000780c0ff */
[----:B------:R-:W-:Y:S01]  /*1b00*/  @!P0 MOV R23, R0 ;  /* 0x0000000000178202 */ /* 0x000fe20000000f00 */
[----:B------:R-:W-:Y:S06]  /*1b10*/  @!P0 BRA `(.L_x_123) ;  /* 0x0000000000408947 */ /* 0x000fec0003800000 */
[----:B------:R-:W-:-:S13]  /*1b20*/  FSETP.GEU.FTZ.AND P0, PT, R0, RZ, PT ;  /* 0x000000ff0000720b */ /* 0x000fda0003f1e000 */
[----:B------:R-:W-:Y:S01]  /*1b30*/  @!P0 MOV R23, 0x7fffffff ;  /* 0x7fffffff00178802 */ /* 0x000fe20000000f00 */
        /* <DEDUP_REMOVED lines=14> */
.L_x_123:
[----:B------:R-:W-:-:S04]  /*1c20*/  HFMA2 R21, -RZ, RZ, 0, 0 ;  /* 0x00000000ff157431 */ /* 0x000fc800000001ff */
[----:B------:R-:W-:Y:S05]  /*1c30*/  RET.REL.NODEC R20 `(_Z7kernel2PfS_S_S_S_Pi) ;  /* 0xffffffe014f07950 */ /* 0x000fea0003c3ffff */
.L_x_124:
        /* <DEDUP_REMOVED lines=12> */
.L_x_130:


//--------------------- .nv.shared._Z6kernelPfS_S_S_S_Pi --------------------------
	.section	.nv.shared._Z6kernelPfS_S_S_S_Pi,"aw",@nobits
	.sectionflags	@""
	.align	4
.nv.shared._Z6kernelPfS_S_S_S_Pi:
	.zero		4096


//--------------------- .nv.shared.reserved.0     --------------------------
	.section	.nv.shared.reserved.0,"aw",@nobits
	.weak		__nv_reservedSMEM_offset_0_alias
	.size		__nv_reservedSMEM_offset_0_alias, 0, 64
	.other		__nv_reservedSMEM_offset_0_alias,@"STO_CUDA_RESERVED_SHARED STV_DEFAULT"
__nv_reservedSMEM_offset_0_alias:
	.zero		0
	.zero		64


//--------------------- .nv.shared._Z7kernel3PfS_S_S_S_Pi --------------------------
	.section	.nv.shared._Z7kernel3PfS_S_S_S_Pi,"aw",@nobits
	.sectionflags	@""
	.align	4
.nv.shared._Z7kernel3PfS_S_S_S_Pi:
	.zero		4096


//--------------------- .nv.shared._Z7kernel2PfS_S_S_S_Pi --------------------------
	.section	.nv.shared._Z7kernel2PfS_S_S_S_Pi,"aw",@nobits
	.sectionflags	@""
	.align	4
.nv.shared._Z7kernel2PfS_S_S_S_Pi:
	.zero		4096


//--------------------- .nv.constant0._Z6kernelPfS_S_S_S_Pi --------------------------
	.section	.nv.constant0._Z6kernelPfS_S_S_S_Pi,"a",@progbits
	.sectionflags	@""
	.align	4
.nv.constant0._Z6kernelPfS_S_S_S_Pi:
	.zero		944


//--------------------- .nv.constant0._Z7kernel3PfS_S_S_S_Pi --------------------------
	.section	.nv.constant0._Z7kernel3PfS_S_S_S_Pi,"a",@progbits
	.sectionflags	@""
	.align	4
.nv.constant0._Z7kernel3PfS_S_S_S_Pi:
	.zero		944


//--------------------- .nv.constant0._Z7kernel2PfS_S_S_S_Pi --------------------------
	.section	.nv.constant0._Z7kernel2PfS_S_S_S_Pi,"a",@progbits
	.sectionflags	@""
	.align	4
.nv.constant0._Z7kernel2PfS_S_S_S_Pi:
	.zero		944


//--------------------- SYMBOLS --------------------------

	.type		.nv.reservedSmem.offset0,@object
	.size		.nv.reservedSmem.offset0,0x4
	.type		.nv.reservedSmem.cap,@object
	.size		.nv.reservedSmem.cap,0x4
